	.target	sm_90a

	.elftype	@"ET_EXEC"


//--------------------- .note.nv.tkinfo           --------------------------
	.section	.note.nv.tkinfo,"",@"SHT_NOTE"
	.sectionflags	@"SHF_NOTE_NV_TKINFO"
	.tkinfo
        /*0018*/ 	.word	0x00000002
        /*0030*/ 	.string	""
        /*0030*/ 	.string	"ptxas"
        /*0030*/ 	.string	"Cuda compilation tools, release 13.0, V13.0.88"
        /*0030*/ 	.string	"Build cuda_13.0.r13.0/compiler.36424714_0"
        /*0030*/ 	.string	"-arch sm_90a -m 64 "



//--------------------- .note.nv.cuinfo           --------------------------
	.section	.note.nv.cuinfo,"",@"SHT_NOTE"
	.sectionflags	@"SHF_NOTE_NV_CUINFO"
        /*0018*/ 	.short	0x0002
        /*001a*/ 	.short	0x005a
        /*001c*/ 	.short	0x0082
	.zero		2


//--------------------- .nv.info                  --------------------------
	.section	.nv.info,"",@"SHT_CUDA_INFO"
	.align	4


	//----- nvinfo : EIATTR_REGCOUNT
	.align		4
        /*0000*/ 	.byte	0x04, 0x2f
        /*0002*/ 	.short	(.L_16 - .L_15)
	.align		4
.L_15:
        /*0004*/ 	.word	index@(_ZN7cutlass13device_kernelINS_4gemm6kernel13GemmUniversalIN4cute5tupleIJiiiiEEENS1_10collective13CollectiveMmaINS1_39MainloopSm90TmaGmmaRmemAWarpSpecializedILi7ENS5_IJNS4_1CILi1EEESB_SB_EEENS1_35KernelTmaWarpSpecializedCooperativeEEENS5_IJNSA_ILi128EEESF_SF_EEENS_12float_e4m3_tENS5_IJSB_llEEESH_NS5_IJlSB_lEEENS4_8TiledMMAINS4_8MMA_AtomIJNS4_4SM904GMMA31MMA_64x128x32_F32E4M3E4M3_RS_TNILNSN_7ScaleInE1ELSP_1EEEEEENS4_6LayoutINS5_IJNSA_ILi2EEESB_SB_EEENS5_IJSB_NSA_ILi0EEESV_EEEEENS5_IJNS4_10UnderscoreESY_SY_EEEEENS4_13SM90_TMA_LOADENS4_14ComposedLayoutINS4_7SwizzleILi3ELi4ELi3EEENS4_18smem_ptr_flag_bitsILi8EEENSS_INS5_IJSF_NSA_ILi8EEEEEENS5_IJSB_SF_EEEEEEENS4_9Copy_AtomIJNS4_39AutoVectorizingCopyWithAssumedAlignmentILi128EEESH_EEENS4_8identityES11_NS12_IS14_S16_NSS_INS5_IJS17_SF_EEENS5_IJSF_SB_EEEEEEEvS1G_EENS_8epilogue10collective6detail29Sm90TmaWarpSpecializedAdapterINS1N_15DefaultEpilogueISH_SJ_SJ_NS1M_6thread17LinearCombinationISH_Li1EffLNS1R_9ScaleType4KindE0ELNS_15FloatRoundStyleE2ESH_EENS1_15EpilogueDefaultEEEEEvvEEEEvNT_6ParamsE)
        /*0008*/ 	.word	0x000000a8


	//----- nvinfo : EIATTR_FRAME_SIZE
	.align		4
.L_16:
        /*000c*/ 	.byte	0x04, 0x11
        /*000e*/ 	.short	(.L_18 - .L_17)
	.align		4
.L_17:
        /*0010*/ 	.word	index@(_ZN7cutlass13device_kernelINS_4gemm6kernel13GemmUniversalIN4cute5tupleIJiiiiEEENS1_10collective13CollectiveMmaINS1_39MainloopSm90TmaGmmaRmemAWarpSpecializedILi7ENS5_IJNS4_1CILi1EEESB_SB_EEENS1_35KernelTmaWarpSpecializedCooperativeEEENS5_IJNSA_ILi128EEESF_SF_EEENS_12float_e4m3_tENS5_IJSB_llEEESH_NS5_IJlSB_lEEENS4_8TiledMMAINS4_8MMA_AtomIJNS4_4SM904GMMA31MMA_64x128x32_F32E4M3E4M3_RS_TNILNSN_7ScaleInE1ELSP_1EEEEEENS4_6LayoutINS5_IJNSA_ILi2EEESB_SB_EEENS5_IJSB_NSA_ILi0EEESV_EEEEENS5_IJNS4_10UnderscoreESY_SY_EEEEENS4_13SM90_TMA_LOADENS4_14ComposedLayoutINS4_7SwizzleILi3ELi4ELi3EEENS4_18smem_ptr_flag_bitsILi8EEENSS_INS5_IJSF_NSA_ILi8EEEEEENS5_IJSB_SF_EEEEEEENS4_9Copy_AtomIJNS4_39AutoVectorizingCopyWithAssumedAlignmentILi128EEESH_EEENS4_8identityES11_NS12_IS14_S16_NSS_INS5_IJS17_SF_EEENS5_IJSF_SB_EEEEEEEvS1G_EENS_8epilogue10collective6detail29Sm90TmaWarpSpecializedAdapterINS1N_15DefaultEpilogueISH_SJ_SJ_NS1M_6thread17LinearCombinationISH_Li1EffLNS1R_9ScaleType4KindE0ELNS_15FloatRoundStyleE2ESH_EENS1_15EpilogueDefaultEEEEEvvEEEEvNT_6ParamsE)
        /*0014*/ 	.word	0x00000000


	//----- nvinfo : EIATTR_MIN_STACK_SIZE
	.align		4
.L_18:
        /*0018*/ 	.byte	0x04, 0x12
        /*001a*/ 	.short	(.L_20 - .L_19)
	.align		4
.L_19:
        /*001c*/ 	.word	index@(_ZN7cutlass13device_kernelINS_4gemm6kernel13GemmUniversalIN4cute5tupleIJiiiiEEENS1_10collective13CollectiveMmaINS1_39MainloopSm90TmaGmmaRmemAWarpSpecializedILi7ENS5_IJNS4_1CILi1EEESB_SB_EEENS1_35KernelTmaWarpSpecializedCooperativeEEENS5_IJNSA_ILi128EEESF_SF_EEENS_12float_e4m3_tENS5_IJSB_llEEESH_NS5_IJlSB_lEEENS4_8TiledMMAINS4_8MMA_AtomIJNS4_4SM904GMMA31MMA_64x128x32_F32E4M3E4M3_RS_TNILNSN_7ScaleInE1ELSP_1EEEEEENS4_6LayoutINS5_IJNSA_ILi2EEESB_SB_EEENS5_IJSB_NSA_ILi0EEESV_EEEEENS5_IJNS4_10UnderscoreESY_SY_EEEEENS4_13SM90_TMA_LOADENS4_14ComposedLayoutINS4_7SwizzleILi3ELi4ELi3EEENS4_18smem_ptr_flag_bitsILi8EEENSS_INS5_IJSF_NSA_ILi8EEEEEENS5_IJSB_SF_EEEEEEENS4_9Copy_AtomIJNS4_39AutoVectorizingCopyWithAssumedAlignmentILi128EEESH_EEENS4_8identityES11_NS12_IS14_S16_NSS_INS5_IJS17_SF_EEENS5_IJSF_SB_EEEEEEEvS1G_EENS_8epilogue10collective6detail29Sm90TmaWarpSpecializedAdapterINS1N_15DefaultEpilogueISH_SJ_SJ_NS1M_6thread17LinearCombinationISH_Li1EffLNS1R_9ScaleType4KindE0ELNS_15FloatRoundStyleE2ESH_EENS1_15EpilogueDefaultEEEEEvvEEEEvNT_6ParamsE)
        /*0020*/ 	.word	0x00000000
.L_20:


//--------------------- .nv.compat                --------------------------
	.section	.nv.compat,"",@"SHT_CUDA_COMPAT_INFO"
	.align	4
        /*0000*/ 	.byte	0x02, 0x09, 0x01, 0x00, 0x02, 0x02, 0x04, 0x00, 0x02, 0x05, 0x05, 0x00, 0x03, 0x07, 0x01, 0x01
        /*0010*/ 	.byte	0x02, 0x03, 0x01, 0x00, 0x02, 0x06, 0x01, 0x00, 0x04, 0x0b, 0x08, 0x00, 0x00, 0x00, 0x00, 0x00
        /*0020*/ 	.byte	0x00, 0x00, 0x00, 0x00


//--------------------- .nv.info._ZN7cutlass13device_kernelINS_4gemm6kernel13GemmUniversalIN4cute5tupleIJiiiiEEENS1_10collective13CollectiveMmaINS1_39MainloopSm90TmaGmmaRmemAWarpSpecializedILi7ENS5_IJNS4_1CILi1EEESB_SB_EEENS1_35KernelTmaWarpSpecializedCooperativeEEENS5_IJNSA_ILi128EEESF_SF_EEENS_12float_e4m3_tENS5_IJSB_llEEESH_NS5_IJlSB_lEEENS4_8TiledMMAINS4_8MMA_AtomIJNS4_4SM904GMMA31MMA_64x128x32_F32E4M3E4M3_RS_TNILNSN_7ScaleInE1ELSP_1EEEEEENS4_6LayoutINS5_IJNSA_ILi2EEESB_SB_EEENS5_IJSB_NSA_ILi0EEESV_EEEEENS5_IJNS4_10UnderscoreESY_SY_EEEEENS4_13SM90_TMA_LOADENS4_14ComposedLayoutINS4_7SwizzleILi3ELi4ELi3EEENS4_18smem_ptr_flag_bitsILi8EEENSS_INS5_IJSF_NSA_ILi8EEEEEENS5_IJSB_SF_EEEEEEENS4_9Copy_AtomIJNS4_39AutoVectorizingCopyWithAssumedAlignmentILi128EEESH_EEENS4_8identityES11_NS12_IS14_S16_NSS_INS5_IJS17_SF_EEENS5_IJSF_SB_EEEEEEEvS1G_EENS_8epilogue10collective6detail29Sm90TmaWarpSpecializedAdapterINS1N_15DefaultEpilogueISH_SJ_SJ_NS1M_6thread17LinearCombinationISH_Li1EffLNS1R_9ScaleType4KindE0ELNS_15FloatRoundStyleE2ESH_EENS1_15EpilogueDefaultEEEEEvvEEEEvNT_6ParamsE --------------------------
	.section	.nv.info._ZN7cutlass13device_kernelINS_4gemm6kernel13GemmUniversalIN4cute5tupleIJiiiiEEENS1_10collective13CollectiveMmaINS1_39MainloopSm90TmaGmmaRmemAWarpSpecializedILi7ENS5_IJNS4_1CILi1EEESB_SB_EEENS1_35KernelTmaWarpSpecializedCooperativeEEENS5_IJNSA_ILi128EEESF_SF_EEENS_12float_e4m3_tENS5_IJSB_llEEESH_NS5_IJlSB_lEEENS4_8TiledMMAINS4_8MMA_AtomIJNS4_4SM904GMMA31MMA_64x128x32_F32E4M3E4M3_RS_TNILNSN_7ScaleInE1ELSP_1EEEEEENS4_6LayoutINS5_IJNSA_ILi2EEESB_SB_EEENS5_IJSB_NSA_ILi0EEESV_EEEEENS5_IJNS4_10UnderscoreESY_SY_EEEEENS4_13SM90_TMA_LOADENS4_14ComposedLayoutINS4_7SwizzleILi3ELi4ELi3EEENS4_18smem_ptr_flag_bitsILi8EEENSS_INS5_IJSF_NSA_ILi8EEEEEENS5_IJSB_SF_EEEEEEENS4_9Copy_AtomIJNS4_39AutoVectorizingCopyWithAssumedAlignmentILi128EEESH_EEENS4_8identityES11_NS12_IS14_S16_NSS_INS5_IJS17_SF_EEENS5_IJSF_SB_EEEEEEEvS1G_EENS_8epilogue10collective6detail29Sm90TmaWarpSpecializedAdapterINS1N_15DefaultEpilogueISH_SJ_SJ_NS1M_6thread17LinearCombinationISH_Li1EffLNS1R_9ScaleType4KindE0ELNS_15FloatRoundStyleE2ESH_EENS1_15EpilogueDefaultEEEEEvvEEEEvNT_6ParamsE,"",@"SHT_CUDA_INFO"
	.sectionflags	@""
	.align	4


	//----- nvinfo : EIATTR_CUDA_API_VERSION
	.align		4
        /*0000*/ 	.byte	0x04, 0x37
        /*0002*/ 	.short	(.L_22 - .L_21)
.L_21:
        /*0004*/ 	.word	0x00000082


	//----- nvinfo : EIATTR_KPARAM_INFO
	.align		4
.L_22:
        /*0008*/ 	.byte	0x04, 0x17
        /*000a*/ 	.short	(.L_24 - .L_23)
.L_23:
        /*000c*/ 	.word	0x00000000
        /*0010*/ 	.short	0x0000
        /*0012*/ 	.short	0x0070
        /*0014*/ 	.byte	0x00, 0xf0, 0x01, 0x10


	//----- nvinfo : EIATTR_SPARSE_MMA_MASK
	.align		4
.L_24:
        /*0018*/ 	.byte	0x03, 0x50
        /*001a*/ 	.short	0x0000


	//----- nvinfo : EIATTR_MAXREG_COUNT
	.align		4
        /*001c*/ 	.byte	0x03, 0x1b
        /*001e*/ 	.short	0x00a8


	//----- nvinfo : EIATTR_NUM_BARRIERS
	.align		4
        /*0020*/ 	.byte	0x02, 0x4c
        /*0022*/ 	.byte	0x01
	.zero		1


	//----- nvinfo : EIATTR_EXTERNS
	.align		4
        /*0024*/ 	.byte	0x04, 0x0f
        /*0026*/ 	.short	(.L_26 - .L_25)


	//   ....[0]....
	.align		4
.L_25:
        /*0028*/ 	.word	index@(__assertfail)


	//----- nvinfo : EIATTR_MERCURY_ISA_VERSION
	.align		4
.L_26:
        /*002c*/ 	.byte	0x03, 0x5f
        /*002e*/ 	.short	0x0101


	//----- nvinfo : EIATTR_INT_WARP_WIDE_INSTR_OFFSETS
	.align		4
        /*0030*/ 	.byte	0x04, 0x31
        /*0032*/ 	.short	(.L_28 - .L_27)


	//   ....[0]....
.L_27:
        /*0034*/ 	.word	0x00000420


	//   ....[1]....
        /*0038*/ 	.word	0x00000430


	//   ....[2]....
        /*003c*/ 	.word	0x00000520


	//----- nvinfo : EIATTR_COOP_GROUP_MASK_REGIDS
	.align		4
.L_28:
        /*0040*/ 	.byte	0x04, 0x29
        /*0042*/ 	.short	(.L_30 - .L_29)


	//   ....[0]....
.L_29:
        /*0044*/ 	.word	0xffffffff


	//   ....[1]....
        /*0048*/ 	.word	0xffffffff


	//   ....[2]....
        /*004c*/ 	.word	0xffffffff


	//   ....[3]....
        /*0050*/ 	.word	0xffffffff


	//   ....[4]....
        /*0054*/ 	.word	0x0500000f


	//----- nvinfo : EIATTR_COOP_GROUP_INSTR_OFFSETS
	.align		4
.L_30:
        /*0058*/ 	.byte	0x04, 0x28
        /*005a*/ 	.short	(.L_32 - .L_31)


	//   ....[0]....
.L_31:
        /*005c*/ 	.word	0x00000060


	//   ....[1]....
        /*0060*/ 	.word	0x00000070


	//   ....[2]....
        /*0064*/ 	.word	0x00000130


	//   ....[3]....
        /*0068*/ 	.word	0x00000320


	//   ....[4]....
        /*006c*/ 	.word	0x0000a1c0


	//----- nvinfo : EIATTR_REG_RECONFIG
	.align		4
.L_32:
        /*0070*/ 	.byte	0x01, 0x54
	.zero		2


	//----- nvinfo : EIATTR_SYSCALL_OFFSETS
	.align		4
        /*0074*/ 	.byte	0x04, 0x46
        /*0076*/ 	.short	(.L_34 - .L_33)


	//   ....[0]....
.L_33:
        /*0078*/ 	.word	0x000013f0


	//   ....[1]....
        /*007c*/ 	.word	0x00001550


	//   ....[2]....
        /*0080*/ 	.word	0x00001640


	//   ....[3]....
        /*0084*/ 	.word	0x000090e0


	//   ....[4]....
        /*0088*/ 	.word	0x00009210


	//----- nvinfo : EIATTR_MBARRIER_INSTR_OFFSETS
	.align		4
.L_34:
        /*008c*/ 	.byte	0x04, 0x39
        /*008e*/ 	.short	(.L_36 - .L_35)


	//   ....[0]....
.L_35:
        /*0090*/ 	.word	0x00000230
        /*0094*/ 	.word	0x000000ff
        /*0098*/ 	.word	0x00000000
        /*009c*/ 	.short	0x0100
        /*009e*/ 	.byte	0x08
	.zero		1


	//   ....[1]....
        /*00a0*/ 	.word	0x00000240
        /*00a4*/ 	.word	0x000000ff
        /*00a8*/ 	.word	0x00000038
        /*00ac*/ 	.short	0x0100
        /*00ae*/ 	.byte	0x08
	.zero		1


	//   ....[2]....
        /*00b0*/ 	.word	0x00000250
        /*00b4*/ 	.word	0x000000ff
        /*00b8*/ 	.word	0x00000008
        /*00bc*/ 	.short	0x0100
        /*00be*/ 	.byte	0x08
	.zero		1


	//   ....[3]....
        /*00c0*/ 	.word	0x00000260
        /*00c4*/ 	.word	0x000000ff
        /*00c8*/ 	.word	0x00000040
        /*00cc*/ 	.short	0x0100
        /*00ce*/ 	.byte	0x08
	.zero		1


	//   ....[4]....
        /*00d0*/ 	.word	0x00000270
        /*00d4*/ 	.word	0x000000ff
        /*00d8*/ 	.word	0x00000010
        /*00dc*/ 	.short	0x0100
        /*00de*/ 	.byte	0x08
	.zero		1


	//   ....[5]....
        /*00e0*/ 	.word	0x00000280
        /*00e4*/ 	.word	0x000000ff
        /*00e8*/ 	.word	0x00000048
        /*00ec*/ 	.short	0x0100
        /*00ee*/ 	.byte	0x08
	.zero		1


	//   ....[6]....
        /*00f0*/ 	.word	0x00000290
        /*00f4*/ 	.word	0x000000ff
        /*00f8*/ 	.word	0x00000018
        /*00fc*/ 	.short	0x0100
        /*00fe*/ 	.byte	0x08
	.zero		1


	//   ....[7]....
        /*0100*/ 	.word	0x000002a0
        /*0104*/ 	.word	0x000000ff
        /*0108*/ 	.word	0x00000050
        /*010c*/ 	.short	0x0100
        /*010e*/ 	.byte	0x08
	.zero		1


	//   ....[8]....
        /*0110*/ 	.word	0x000002b0
        /*0114*/ 	.word	0x000000ff
        /*0118*/ 	.word	0x00000020
        /*011c*/ 	.short	0x0100
        /*011e*/ 	.byte	0x08
	.zero		1


	//   ....[9]....
        /*0120*/ 	.word	0x000002c0
        /*0124*/ 	.word	0x000000ff
        /*0128*/ 	.word	0x00000058
        /*012c*/ 	.short	0x0100
        /*012e*/ 	.byte	0x08
	.zero		1


	//   ....[10]....
        /*0130*/ 	.word	0x000002d0
        /*0134*/ 	.word	0x000000ff
        /*0138*/ 	.word	0x00000028
        /*013c*/ 	.short	0x0100
        /*013e*/ 	.byte	0x08
	.zero		1


	//   ....[11]....
        /*0140*/ 	.word	0x000002e0
        /*0144*/ 	.word	0x000000ff
        /*0148*/ 	.word	0x00000060
        /*014c*/ 	.short	0x0100
        /*014e*/ 	.byte	0x08
	.zero		1


	//   ....[12]....
        /*0150*/ 	.word	0x000002f0
        /*0154*/ 	.word	0x000000ff
        /*0158*/ 	.word	0x00000030
        /*015c*/ 	.short	0x0100
        /*015e*/ 	.byte	0x08
	.zero		1


	//   ....[13]....
        /*0160*/ 	.word	0x00000300
        /*0164*/ 	.word	0x000000ff
        /*0168*/ 	.word	0x00000068
        /*016c*/ 	.short	0x0100
        /*016e*/ 	.byte	0x08
	.zero		1


	//   ....[14]....
        /*0170*/ 	.word	0x000005a0
        /*0174*/ 	.word	0x000000ff
        /*0178*/ 	.word	0x00000080
        /*017c*/ 	.short	0x0100
        /*017e*/ 	.byte	0x08
	.zero		1


	//   ....[15]....
        /*0180*/ 	.word	0x00000620
        /*0184*/ 	.word	0x000000ff
        /*0188*/ 	.word	0x00000088
        /*018c*/ 	.short	0x0100
        /*018e*/ 	.byte	0x08
	.zero		1


	//   ....[16]....
        /*0190*/ 	.word	0x00001730
        /*0194*/ 	.word	0x00000005
        /*0198*/ 	.word	0x00000000
        /*019c*/ 	.short	0x010a
        /*019e*/ 	.byte	0x3f
	.zero		1


	//   ....[17]....
        /*01a0*/ 	.word	0x00001770
        /*01a4*/ 	.word	0x00000005
        /*01a8*/ 	.word	0x00000000
        /*01ac*/ 	.short	0x010a
        /*01ae*/ 	.byte	0x3f
	.zero		1


	//   ....[18]....
        /*01b0*/ 	.word	0x00001880
        /*01b4*/ 	.word	0x00000004
        /*01b8*/ 	.word	0x00000000
        /*01bc*/ 	.short	0x010a
        /*01be*/ 	.byte	0x3f
	.zero		1


	//   ....[19]....
        /*01c0*/ 	.word	0x000021e0
        /*01c4*/ 	.word	0x00000004
        /*01c8*/ 	.word	0x00000000
        /*01cc*/ 	.short	0x010a
        /*01ce*/ 	.byte	0x3f
	.zero		1


	//   ....[20]....
        /*01d0*/ 	.word	0x000025b0
        /*01d4*/ 	.word	0x00000014
        /*01d8*/ 	.word	0x00000000
        /*01dc*/ 	.short	0x010a
        /*01de*/ 	.byte	0x3f
	.zero		1


	//   ....[21]....
        /*01e0*/ 	.word	0x00002a50
        /*01e4*/ 	.word	0x00000006
        /*01e8*/ 	.word	0x00000000
        /*01ec*/ 	.short	0x0101
        /*01ee*/ 	.byte	0x3f
	.zero		1


	//   ....[22]....
        /*01f0*/ 	.word	0x00002d30
        /*01f4*/ 	.word	0x00000014
        /*01f8*/ 	.word	0x00000000
        /*01fc*/ 	.short	0x010a
        /*01fe*/ 	.byte	0x3f
	.zero		1


	//   ....[23]....
        /*0200*/ 	.word	0x00003500
        /*0204*/ 	.word	0x00000004
        /*0208*/ 	.word	0x00000000
        /*020c*/ 	.short	0x0101
        /*020e*/ 	.byte	0x3f
	.zero		1


	//   ....[24]....
        /*0210*/ 	.word	0x000038a0
        /*0214*/ 	.word	0x00000003
        /*0218*/ 	.word	0x00000000
        /*021c*/ 	.short	0x0101
        /*021e*/ 	.byte	0x3f
	.zero		1


	//   ....[25]....
        /*0220*/ 	.word	0x000092e0
        /*0224*/ 	.word	0x00000008
        /*0228*/ 	.word	0x00000038
        /*022c*/ 	.short	0x010a
        /*022e*/ 	.byte	0x3f
	.zero		1


	//   ....[26]....
        /*0230*/ 	.word	0x000096c0
        /*0234*/ 	.word	0x00000006
        /*0238*/ 	.word	0x00000088
        /*023c*/ 	.short	0x0101
        /*023e*/ 	.byte	0x3f
	.zero		1


	//   ....[27]....
        /*0240*/ 	.word	0x00009dc0
        /*0244*/ 	.word	0x00000005
        /*0248*/ 	.word	0x00000000
        /*024c*/ 	.short	0x010a
        /*024e*/ 	.byte	0x3f
	.zero		1


	//   ....[28]....
        /*0250*/ 	.word	0x00009e40
        /*0254*/ 	.word	0x00000007
        /*0258*/ 	.word	0x00000000
        /*025c*/ 	.short	0x010a
        /*025e*/ 	.byte	0x3f
	.zero		1


	//   ....[29]....
        /*0260*/ 	.word	0x00009ed0
        /*0264*/ 	.word	0x00000006
        /*0268*/ 	.word	0x00000000
        /*026c*/ 	.short	0x010a
        /*026e*/ 	.byte	0x3f
	.zero		1


	//   ....[30]....
        /*0270*/ 	.word	0x00009f60
        /*0274*/ 	.word	0x00000009
        /*0278*/ 	.word	0x00000000
        /*027c*/ 	.short	0x010a
        /*027e*/ 	.byte	0x3f
	.zero		1


	//   ....[31]....
        /*0280*/ 	.word	0x00009ff0
        /*0284*/ 	.word	0x00000008
        /*0288*/ 	.word	0x00000000
        /*028c*/ 	.short	0x010a
        /*028e*/ 	.byte	0x3f
	.zero		1


	//   ....[32]....
        /*0290*/ 	.word	0x0000a080
        /*0294*/ 	.word	0x0000000b
        /*0298*/ 	.word	0x00000000
        /*029c*/ 	.short	0x010a
        /*029e*/ 	.byte	0x3f
	.zero		1


	//   ....[33]....
        /*02a0*/ 	.word	0x0000a110
        /*02a4*/ 	.word	0x00000003
        /*02a8*/ 	.word	0x00000000
        /*02ac*/ 	.short	0x010a
        /*02ae*/ 	.byte	0x3f
	.zero		1


	//   ....[34]....
        /*02b0*/ 	.word	0x0000a1f0
        /*02b4*/ 	.word	0x00000005
        /*02b8*/ 	.word	0x00000000
        /*02bc*/ 	.short	0x010a
        /*02be*/ 	.byte	0x3f
	.zero		1


	//   ....[35]....
        /*02c0*/ 	.word	0x0000a240
        /*02c4*/ 	.word	0x00000004
        /*02c8*/ 	.word	0x00000000
        /*02cc*/ 	.short	0x010a
        /*02ce*/ 	.byte	0x3f
	.zero		1


	//   ....[36]....
        /*02d0*/ 	.word	0x0000a290
        /*02d4*/ 	.word	0x00000014
        /*02d8*/ 	.word	0x00000000
        /*02dc*/ 	.short	0x010a
        /*02de*/ 	.byte	0x3f
	.zero		1


	//   ....[37]....
        /*02e0*/ 	.word	0x0000a360
        /*02e4*/ 	.word	0x00000008
        /*02e8*/ 	.word	0x00000038
        /*02ec*/ 	.short	0x010a
        /*02ee*/ 	.byte	0x3f
	.zero		1


	//   ....[38]....
        /*02f0*/ 	.word	0x0000a430
        /*02f4*/ 	.word	0x00000005
        /*02f8*/ 	.word	0x00000000
        /*02fc*/ 	.short	0x010a
        /*02fe*/ 	.byte	0x3f
	.zero		1


	//   ....[39]....
        /*0300*/ 	.word	0x0000a480
        /*0304*/ 	.word	0x00000007
        /*0308*/ 	.word	0x00000000
        /*030c*/ 	.short	0x010a
        /*030e*/ 	.byte	0x3f
	.zero		1


	//   ....[40]....
        /*0310*/ 	.word	0x0000a4d0
        /*0314*/ 	.word	0x00000006
        /*0318*/ 	.word	0x00000000
        /*031c*/ 	.short	0x010a
        /*031e*/ 	.byte	0x3f
	.zero		1


	//   ....[41]....
        /*0320*/ 	.word	0x0000a520
        /*0324*/ 	.word	0x00000009
        /*0328*/ 	.word	0x00000000
        /*032c*/ 	.short	0x010a
        /*032e*/ 	.byte	0x3f
	.zero		1


	//   ....[42]....
        /*0330*/ 	.word	0x0000a570
        /*0334*/ 	.word	0x00000008
        /*0338*/ 	.word	0x00000000
        /*033c*/ 	.short	0x010a
        /*033e*/ 	.byte	0x3f
	.zero		1


	//   ....[43]....
        /*0340*/ 	.word	0x0000a5c0
        /*0344*/ 	.word	0x0000000b
        /*0348*/ 	.word	0x00000000
        /*034c*/ 	.short	0x010a
        /*034e*/ 	.byte	0x3f
	.zero		1


	//----- nvinfo : EIATTR_NUM_MBARRIERS
	.align		4
.L_36:
        /*0350*/ 	.byte	0x03, 0x38
        /*0352*/ 	.short	0x0010


	//----- nvinfo : EIATTR_EXIT_INSTR_OFFSETS
	.align		4
        /*0354*/ 	.byte	0x04, 0x1c
        /*0356*/ 	.short	(.L_38 - .L_37)


	//   ....[0]....
.L_37:
        /*0358*/ 	.word	0x000006c0


	//   ....[1]....
        /*035c*/ 	.word	0x00000f80


	//   ....[2]....
        /*0360*/ 	.word	0x00008740


	//   ....[3]....
        /*0364*/ 	.word	0x00008d60


	//   ....[4]....
        /*0368*/ 	.word	0x0000a160


	//----- nvinfo : EIATTR_MAX_THREADS
	.align		4
.L_38:
        /*036c*/ 	.byte	0x04, 0x05
        /*036e*/ 	.short	(.L_40 - .L_39)
.L_39:
        /*0370*/ 	.word	0x00000180
        /*0374*/ 	.word	0x00000001
        /*0378*/ 	.word	0x00000001


	//----- nvinfo : EIATTR_CRS_STACK_SIZE
	.align		4
.L_40:
        /*037c*/ 	.byte	0x04, 0x1e
        /*037e*/ 	.short	(.L_42 - .L_41)
.L_41:
        /*0380*/ 	.word	0x00000000


	//----- nvinfo : EIATTR_CBANK_PARAM_SIZE
	.align		4
.L_42:
        /*0384*/ 	.byte	0x03, 0x19
        /*0386*/ 	.short	0x0470


	//----- nvinfo : EIATTR_PARAM_CBANK
	.align		4
        /*0388*/ 	.byte	0x04, 0x0a
        /*038a*/ 	.short	(.L_44 - .L_43)
	.align		4
.L_43:
        /*038c*/ 	.word	index@(.nv.constant0._ZN7cutlass13device_kernelINS_4gemm6kernel13GemmUniversalIN4cute5tupleIJiiiiEEENS1_10collective13CollectiveMmaINS1_39MainloopSm90TmaGmmaRmemAWarpSpecializedILi7ENS5_IJNS4_1CILi1EEESB_SB_EEENS1_35KernelTmaWarpSpecializedCooperativeEEENS5_IJNSA_ILi128EEESF_SF_EEENS_12float_e4m3_tENS5_IJSB_llEEESH_NS5_IJlSB_lEEENS4_8TiledMMAINS4_8MMA_AtomIJNS4_4SM904GMMA31MMA_64x128x32_F32E4M3E4M3_RS_TNILNSN_7ScaleInE1ELSP_1EEEEEENS4_6LayoutINS5_IJNSA_ILi2EEESB_SB_EEENS5_IJSB_NSA_ILi0EEESV_EEEEENS5_IJNS4_10UnderscoreESY_SY_EEEEENS4_13SM90_TMA_LOADENS4_14ComposedLayoutINS4_7SwizzleILi3ELi4ELi3EEENS4_18smem_ptr_flag_bitsILi8EEENSS_INS5_IJSF_NSA_ILi8EEEEEENS5_IJSB_SF_EEEEEEENS4_9Copy_AtomIJNS4_39AutoVectorizingCopyWithAssumedAlignmentILi128EEESH_EEENS4_8identityES11_NS12_IS14_S16_NSS_INS5_IJS17_SF_EEENS5_IJSF_SB_EEEEEEEvS1G_EENS_8epilogue10collective6detail29Sm90TmaWarpSpecializedAdapterINS1N_15DefaultEpilogueISH_SJ_SJ_NS1M_6thread17LinearCombinationISH_Li1EffLNS1R_9ScaleType4KindE0ELNS_15FloatRoundStyleE2ESH_EENS1_15EpilogueDefaultEEEEEvvEEEEvNT_6ParamsE)
        /*0390*/ 	.short	0x0210
        /*0392*/ 	.short	0x0470


	//----- nvinfo : EIATTR_SW_WAR
	.align		4
.L_44:
        /*0394*/ 	.byte	0x04, 0x36
        /*0396*/ 	.short	(.L_46 - .L_45)
.L_45:
        /*0398*/ 	.word	0x00000008
.L_46:


//--------------------- .nv.callgraph             --------------------------
	.section	.nv.callgraph,"",@"SHT_CUDA_CALLGRAPH"
	.align	4
	.sectionentsize	8
	.align		4
        /*0000*/ 	.word	0x00000000
	.align		4
        /*0004*/ 	.word	0xffffffff
	.align		4
        /*0008*/ 	.word	index@(_ZN7cutlass13device_kernelINS_4gemm6kernel13GemmUniversalIN4cute5tupleIJiiiiEEENS1_10collective13CollectiveMmaINS1_39MainloopSm90TmaGmmaRmemAWarpSpecializedILi7ENS5_IJNS4_1CILi1EEESB_SB_EEENS1_35KernelTmaWarpSpecializedCooperativeEEENS5_IJNSA_ILi128EEESF_SF_EEENS_12float_e4m3_tENS5_IJSB_llEEESH_NS5_IJlSB_lEEENS4_8TiledMMAINS4_8MMA_AtomIJNS4_4SM904GMMA31MMA_64x128x32_F32E4M3E4M3_RS_TNILNSN_7ScaleInE1ELSP_1EEEEEENS4_6LayoutINS5_IJNSA_ILi2EEESB_SB_EEENS5_IJSB_NSA_ILi0EEESV_EEEEENS5_IJNS4_10UnderscoreESY_SY_EEEEENS4_13SM90_TMA_LOADENS4_14ComposedLayoutINS4_7SwizzleILi3ELi4ELi3EEENS4_18smem_ptr_flag_bitsILi8EEENSS_INS5_IJSF_NSA_ILi8EEEEEENS5_IJSB_SF_EEEEEEENS4_9Copy_AtomIJNS4_39AutoVectorizingCopyWithAssumedAlignmentILi128EEESH_EEENS4_8identityES11_NS12_IS14_S16_NSS_INS5_IJS17_SF_EEENS5_IJSF_SB_EEEEEEEvS1G_EENS_8epilogue10collective6detail29Sm90TmaWarpSpecializedAdapterINS1N_15DefaultEpilogueISH_SJ_SJ_NS1M_6thread17LinearCombinationISH_Li1EffLNS1R_9ScaleType4KindE0ELNS_15FloatRoundStyleE2ESH_EENS1_15EpilogueDefaultEEEEEvvEEEEvNT_6ParamsE)
	.align		4
        /*000c*/ 	.word	index@(__assertfail)
	.align		4
        /*0010*/ 	.word	0x00000000
	.align		4
        /*0014*/ 	.word	0xfffffffe
	.align		4
        /*0018*/ 	.word	0x00000000
	.align		4
        /*001c*/ 	.word	0xfffffffd
	.align		4
        /*0020*/ 	.word	0x00000000
	.align		4
        /*0024*/ 	.word	0xfffffffc


//--------------------- .nv.constant4             --------------------------
	.section	.nv.constant4,"a",@progbits
	.align	8
	.align		8
.nv.constant4:
        /*0000*/ 	.dword	__assertfail
	.align		8
        /*0008*/ 	.dword	__unnamed_1
	.align		8
        /*0010*/ 	.dword	__unnamed_2
	.align		8
        /*0018*/ 	.dword	_ZN40_INTERNAL_dc18f83b_4_k_cu_f588bdcd_254544cuda3std3__45__cpo5beginE
	.align		8
        /*0020*/ 	.dword	_ZN40_INTERNAL_dc18f83b_4_k_cu_f588bdcd_254544cuda3std3__45__cpo3endE
	.align		8
        /*0028*/ 	.dword	_ZN40_INTERNAL_dc18f83b_4_k_cu_f588bdcd_254544cuda3std3__45__cpo6cbeginE
	.align		8
        /*0030*/ 	.dword	_ZN40_INTERNAL_dc18f83b_4_k_cu_f588bdcd_254544cuda3std3__45__cpo4cendE
	.align		8
        /*0038*/ 	.dword	_ZN40_INTERNAL_dc18f83b_4_k_cu_f588bdcd_254544cuda3std3__442_GLOBAL__N__dc18f83b_4_k_cu_f588bdcd_254546ignoreE
	.align		8
        /*0040*/ 	.dword	_ZN40_INTERNAL_dc18f83b_4_k_cu_f588bdcd_254544cuda3std3__419piecewise_constructE
	.align		8
        /*0048*/ 	.dword	_ZN40_INTERNAL_dc18f83b_4_k_cu_f588bdcd_254544cuda3std3__48in_placeE
	.align		8
        /*0050*/ 	.dword	_ZN40_INTERNAL_dc18f83b_4_k_cu_f588bdcd_254544cuda3std6ranges3__45__cpo4swapE
	.align		8
        /*0058*/ 	.dword	_ZN40_INTERNAL_dc18f83b_4_k_cu_f588bdcd_254544cuda3std6ranges3__45__cpo9iter_moveE
	.align		8
        /*0060*/ 	.dword	_ZN40_INTERNAL_dc18f83b_4_k_cu_f588bdcd_254544cute7productE
	.align		8
        /*0068*/ 	.dword	_ZN40_INTERNAL_dc18f83b_4_k_cu_f588bdcd_254544cute1_E
	.align		8
        /*0070*/ 	.dword	$str$24
	.align		8
        /*0078*/ 	.dword	$str$25


//--------------------- .text._ZN7cutlass13device_kernelINS_4gemm6kernel13GemmUniversalIN4cute5tupleIJiiiiEEENS1_10collective13CollectiveMmaINS1_39MainloopSm90TmaGmmaRmemAWarpSpecializedILi7ENS5_IJNS4_1CILi1EEESB_SB_EEENS1_35KernelTmaWarpSpecializedCooperativeEEENS5_IJNSA_ILi128EEESF_SF_EEENS_12float_e4m3_tENS5_IJSB_llEEESH_NS5_IJlSB_lEEENS4_8TiledMMAINS4_8MMA_AtomIJNS4_4SM904GMMA31MMA_64x128x32_F32E4M3E4M3_RS_TNILNSN_7ScaleInE1ELSP_1EEEEEENS4_6LayoutINS5_IJNSA_ILi2EEESB_SB_EEENS5_IJSB_NSA_ILi0EEESV_EEEEENS5_IJNS4_10UnderscoreESY_SY_EEEEENS4_13SM90_TMA_LOADENS4_14ComposedLayoutINS4_7SwizzleILi3ELi4ELi3EEENS4_18smem_ptr_flag_bitsILi8EEENSS_INS5_IJSF_NSA_ILi8EEEEEENS5_IJSB_SF_EEEEEEENS4_9Copy_AtomIJNS4_39AutoVectorizingCopyWithAssumedAlignmentILi128EEESH_EEENS4_8identityES11_NS12_IS14_S16_NSS_INS5_IJS17_SF_EEENS5_IJSF_SB_EEEEEEEvS1G_EENS_8epilogue10collective6detail29Sm90TmaWarpSpecializedAdapterINS1N_15DefaultEpilogueISH_SJ_SJ_NS1M_6thread17LinearCombinationISH_Li1EffLNS1R_9ScaleType4KindE0ELNS_15FloatRoundStyleE2ESH_EENS1_15EpilogueDefaultEEEEEvvEEEEvNT_6ParamsE --------------------------
	.section	.text._ZN7cutlass13device_kernelINS_4gemm6kernel13GemmUniversalIN4cute5tupleIJiiiiEEENS1_10collective13CollectiveMmaINS1_39MainloopSm90TmaGmmaRmemAWarpSpecializedILi7ENS5_IJNS4_1CILi1EEESB_SB_EEENS1_35KernelTmaWarpSpecializedCooperativeEEENS5_IJNSA_ILi128EEESF_SF_EEENS_12float_e4m3_tENS5_IJSB_llEEESH_NS5_IJlSB_lEEENS4_8TiledMMAINS4_8MMA_AtomIJNS4_4SM904GMMA31MMA_64x128x32_F32E4M3E4M3_RS_TNILNSN_7ScaleInE1ELSP_1EEEEEENS4_6LayoutINS5_IJNSA_ILi2EEESB_SB_EEENS5_IJSB_NSA_ILi0EEESV_EEEEENS5_IJNS4_10UnderscoreESY_SY_EEEEENS4_13SM90_TMA_LOADENS4_14ComposedLayoutINS4_7SwizzleILi3ELi4ELi3EEENS4_18smem_ptr_flag_bitsILi8EEENSS_INS5_IJSF_NSA_ILi8EEEEEENS5_IJSB_SF_EEEEEEENS4_9Copy_AtomIJNS4_39AutoVectorizingCopyWithAssumedAlignmentILi128EEESH_EEENS4_8identityES11_NS12_IS14_S16_NSS_INS5_IJS17_SF_EEENS5_IJSF_SB_EEEEEEEvS1G_EENS_8epilogue10collective6detail29Sm90TmaWarpSpecializedAdapterINS1N_15DefaultEpilogueISH_SJ_SJ_NS1M_6thread17LinearCombinationISH_Li1EffLNS1R_9ScaleType4KindE0ELNS_15FloatRoundStyleE2ESH_EENS1_15EpilogueDefaultEEEEEvvEEEEvNT_6ParamsE,"ax",@progbits
	.align	128
.text._ZN7cutlass13device_kernelINS_4gemm6kernel13GemmUniversalIN4cute5tupleIJiiiiEEENS1_10collective13CollectiveMmaINS1_39MainloopSm90TmaGmmaRmemAWarpSpecializedILi7ENS5_IJNS4_1CILi1EEESB_SB_EEENS1_35KernelTmaWarpSpecializedCooperativeEEENS5_IJNSA_ILi128EEESF_SF_EEENS_12float_e4m3_tENS5_IJSB_llEEESH_NS5_IJlSB_lEEENS4_8TiledMMAINS4_8MMA_AtomIJNS4_4SM904GMMA31MMA_64x128x32_F32E4M3E4M3_RS_TNILNSN_7ScaleInE1ELSP_1EEEEEENS4_6LayoutINS5_IJNSA_ILi2EEESB_SB_EEENS5_IJSB_NSA_ILi0EEESV_EEEEENS5_IJNS4_10UnderscoreESY_SY_EEEEENS4_13SM90_TMA_LOADENS4_14ComposedLayoutINS4_7SwizzleILi3ELi4ELi3EEENS4_18smem_ptr_flag_bitsILi8EEENSS_INS5_IJSF_NSA_ILi8EEEEEENS5_IJSB_SF_EEEEEEENS4_9Copy_AtomIJNS4_39AutoVectorizingCopyWithAssumedAlignmentILi128EEESH_EEENS4_8identityES11_NS12_IS14_S16_NSS_INS5_IJS17_SF_EEENS5_IJSF_SB_EEEEEEEvS1G_EENS_8epilogue10collective6detail29Sm90TmaWarpSpecializedAdapterINS1N_15DefaultEpilogueISH_SJ_SJ_NS1M_6thread17LinearCombinationISH_Li1EffLNS1R_9ScaleType4KindE0ELNS_15FloatRoundStyleE2ESH_EENS1_15EpilogueDefaultEEEEEvvEEEEvNT_6ParamsE:
        .type           _ZN7cutlass13device_kernelINS_4gemm6kernel13GemmUniversalIN4cute5tupleIJiiiiEEENS1_10collective13CollectiveMmaINS1_39MainloopSm90TmaGmmaRmemAWarpSpecializedILi7ENS5_IJNS4_1CILi1EEESB_SB_EEENS1_35KernelTmaWarpSpecializedCooperativeEEENS5_IJNSA_ILi128EEESF_SF_EEENS_12float_e4m3_tENS5_IJSB_llEEESH_NS5_IJlSB_lEEENS4_8TiledMMAINS4_8MMA_AtomIJNS4_4SM904GMMA31MMA_64x128x32_F32E4M3E4M3_RS_TNILNSN_7ScaleInE1ELSP_1EEEEEENS4_6LayoutINS5_IJNSA_ILi2EEESB_SB_EEENS5_IJSB_NSA_ILi0EEESV_EEEEENS5_IJNS4_10UnderscoreESY_SY_EEEEENS4_13SM90_TMA_LOADENS4_14ComposedLayoutINS4_7SwizzleILi3ELi4ELi3EEENS4_18smem_ptr_flag_bitsILi8EEENSS_INS5_IJSF_NSA_ILi8EEEEEENS5_IJSB_SF_EEEEEEENS4_9Copy_AtomIJNS4_39AutoVectorizingCopyWithAssumedAlignmentILi128EEESH_EEENS4_8identityES11_NS12_IS14_S16_NSS_INS5_IJS17_SF_EEENS5_IJSF_SB_EEEEEEEvS1G_EENS_8epilogue10collective6detail29Sm90TmaWarpSpecializedAdapterINS1N_15DefaultEpilogueISH_SJ_SJ_NS1M_6thread17LinearCombinationISH_Li1EffLNS1R_9ScaleType4KindE0ELNS_15FloatRoundStyleE2ESH_EENS1_15EpilogueDefaultEEEEEvvEEEEvNT_6ParamsE,@function
        .size           _ZN7cutlass13device_kernelINS_4gemm6kernel13GemmUniversalIN4cute5tupleIJiiiiEEENS1_10collective13CollectiveMmaINS1_39MainloopSm90TmaGmmaRmemAWarpSpecializedILi7ENS5_IJNS4_1CILi1EEESB_SB_EEENS1_35KernelTmaWarpSpecializedCooperativeEEENS5_IJNSA_ILi128EEESF_SF_EEENS_12float_e4m3_tENS5_IJSB_llEEESH_NS5_IJlSB_lEEENS4_8TiledMMAINS4_8MMA_AtomIJNS4_4SM904GMMA31MMA_64x128x32_F32E4M3E4M3_RS_TNILNSN_7ScaleInE1ELSP_1EEEEEENS4_6LayoutINS5_IJNSA_ILi2EEESB_SB_EEENS5_IJSB_NSA_ILi0EEESV_EEEEENS5_IJNS4_10UnderscoreESY_SY_EEEEENS4_13SM90_TMA_LOADENS4_14ComposedLayoutINS4_7SwizzleILi3ELi4ELi3EEENS4_18smem_ptr_flag_bitsILi8EEENSS_INS5_IJSF_NSA_ILi8EEEEEENS5_IJSB_SF_EEEEEEENS4_9Copy_AtomIJNS4_39AutoVectorizingCopyWithAssumedAlignmentILi128EEESH_EEENS4_8identityES11_NS12_IS14_S16_NSS_INS5_IJS17_SF_EEENS5_IJSF_SB_EEEEEEEvS1G_EENS_8epilogue10collective6detail29Sm90TmaWarpSpecializedAdapterINS1N_15DefaultEpilogueISH_SJ_SJ_NS1M_6thread17LinearCombinationISH_Li1EffLNS1R_9ScaleType4KindE0ELNS_15FloatRoundStyleE2ESH_EENS1_15EpilogueDefaultEEEEEvvEEEEvNT_6ParamsE,(.L_x_219 - _ZN7cutlass13device_kernelINS_4gemm6kernel13GemmUniversalIN4cute5tupleIJiiiiEEENS1_10collective13CollectiveMmaINS1_39MainloopSm90TmaGmmaRmemAWarpSpecializedILi7ENS5_IJNS4_1CILi1EEESB_SB_EEENS1_35KernelTmaWarpSpecializedCooperativeEEENS5_IJNSA_ILi128EEESF_SF_EEENS_12float_e4m3_tENS5_IJSB_llEEESH_NS5_IJlSB_lEEENS4_8TiledMMAINS4_8MMA_AtomIJNS4_4SM904GMMA31MMA_64x128x32_F32E4M3E4M3_RS_TNILNSN_7ScaleInE1ELSP_1EEEEEENS4_6LayoutINS5_IJNSA_ILi2EEESB_SB_EEENS5_IJSB_NSA_ILi0EEESV_EEEEENS5_IJNS4_10UnderscoreESY_SY_EEEEENS4_13SM90_TMA_LOADENS4_14ComposedLayoutINS4_7SwizzleILi3ELi4ELi3EEENS4_18smem_ptr_flag_bitsILi8EEENSS_INS5_IJSF_NSA_ILi8EEEEEENS5_IJSB_SF_EEEEEEENS4_9Copy_AtomIJNS4_39AutoVectorizingCopyWithAssumedAlignmentILi128EEESH_EEENS4_8identityES11_NS12_IS14_S16_NSS_INS5_IJS17_SF_EEENS5_IJSF_SB_EEEEEEEvS1G_EENS_8epilogue10collective6detail29Sm90TmaWarpSpecializedAdapterINS1N_15DefaultEpilogueISH_SJ_SJ_NS1M_6thread17LinearCombinationISH_Li1EffLNS1R_9ScaleType4KindE0ELNS_15FloatRoundStyleE2ESH_EENS1_15EpilogueDefaultEEEEEvvEEEEvNT_6ParamsE)
        .other          _ZN7cutlass13device_kernelINS_4gemm6kernel13GemmUniversalIN4cute5tupleIJiiiiEEENS1_10collective13CollectiveMmaINS1_39MainloopSm90TmaGmmaRmemAWarpSpecializedILi7ENS5_IJNS4_1CILi1EEESB_SB_EEENS1_35KernelTmaWarpSpecializedCooperativeEEENS5_IJNSA_ILi128EEESF_SF_EEENS_12float_e4m3_tENS5_IJSB_llEEESH_NS5_IJlSB_lEEENS4_8TiledMMAINS4_8MMA_AtomIJNS4_4SM904GMMA31MMA_64x128x32_F32E4M3E4M3_RS_TNILNSN_7ScaleInE1ELSP_1EEEEEENS4_6LayoutINS5_IJNSA_ILi2EEESB_SB_EEENS5_IJSB_NSA_ILi0EEESV_EEEEENS5_IJNS4_10UnderscoreESY_SY_EEEEENS4_13SM90_TMA_LOADENS4_14ComposedLayoutINS4_7SwizzleILi3ELi4ELi3EEENS4_18smem_ptr_flag_bitsILi8EEENSS_INS5_IJSF_NSA_ILi8EEEEEENS5_IJSB_SF_EEEEEEENS4_9Copy_AtomIJNS4_39AutoVectorizingCopyWithAssumedAlignmentILi128EEESH_EEENS4_8identityES11_NS12_IS14_S16_NSS_INS5_IJS17_SF_EEENS5_IJSF_SB_EEEEEEEvS1G_EENS_8epilogue10collective6detail29Sm90TmaWarpSpecializedAdapterINS1N_15DefaultEpilogueISH_SJ_SJ_NS1M_6thread17LinearCombinationISH_Li1EffLNS1R_9ScaleType4KindE0ELNS_15FloatRoundStyleE2ESH_EENS1_15EpilogueDefaultEEEEEvvEEEEvNT_6ParamsE,@"STO_CUDA_ENTRY STV_DEFAULT"
_ZN7cutlass13device_kernelINS_4gemm6kernel13GemmUniversalIN4cute5tupleIJiiiiEEENS1_10collective13CollectiveMmaINS1_39MainloopSm90TmaGmmaRmemAWarpSpecializedILi7ENS5_IJNS4_1CILi1EEESB_SB_EEENS1_35KernelTmaWarpSpecializedCooperativeEEENS5_IJNSA_ILi128EEESF_SF_EEENS_12float_e4m3_tENS5_IJSB_llEEESH_NS5_IJlSB_lEEENS4_8TiledMMAINS4_8MMA_AtomIJNS4_4SM904GMMA31MMA_64x128x32_F32E4M3E4M3_RS_TNILNSN_7ScaleInE1ELSP_1EEEEEENS4_6LayoutINS5_IJNSA_ILi2EEESB_SB_EEENS5_IJSB_NSA_ILi0EEESV_EEEEENS5_IJNS4_10UnderscoreESY_SY_EEEEENS4_13SM90_TMA_LOADENS4_14ComposedLayoutINS4_7SwizzleILi3ELi4ELi3EEENS4_18smem_ptr_flag_bitsILi8EEENSS_INS5_IJSF_NSA_ILi8EEEEEENS5_IJSB_SF_EEEEEEENS4_9Copy_AtomIJNS4_39AutoVectorizingCopyWithAssumedAlignmentILi128EEESH_EEENS4_8identityES11_NS12_IS14_S16_NSS_INS5_IJS17_SF_EEENS5_IJSF_SB_EEEEEEEvS1G_EENS_8epilogue10collective6detail29Sm90TmaWarpSpecializedAdapterINS1N_15DefaultEpilogueISH_SJ_SJ_NS1M_6thread17LinearCombinationISH_Li1EffLNS1R_9ScaleType4KindE0ELNS_15FloatRoundStyleE2ESH_EENS1_15EpilogueDefaultEEEEEvvEEEEvNT_6ParamsE:
[----:B------:R-:W0:Y:S01]  /*0000*/  LDC R1, c[0x0][0x28] ;  /* 0x00000a00ff017b82 */ /* 0x000e220000000800 */
[----:B------:R-:W1:Y:S01]  /*0010*/  S2R R0, SR_TID.X ;  /* 0x0000000000007919 */ /* 0x000e620000002100 */
[----:B------:R-:W-:Y:S01]  /*0020*/  ELECT P0, URZ, PT ;  /* 0x00000000003f782f */ /* 0x000fe20003800000 */
[----:B------:R-:W-:Y:S01]  /*0030*/  BSSY B0, `(.L_x_0) ;  /* 0x000000f000007945 */ /* 0x000fe20003800000 */
[--C-:B-1----:R-:W-:Y:S02]  /*0040*/  SHF.R.U32.HI R3, RZ, 0x5, R0.reuse ;  /* 0x00000005ff037819 */ /* 0x102fe40000011600 */
[----:B------:R-:W-:-:S03]  /*0050*/  SHF.R.U32.HI R7, RZ, 0x7, R0 ;  /* 0x00000007ff077819 */ /* 0x000fc60000011600 */
[----:B------:R-:W1:Y:S04]  /*0060*/  SHFL.IDX PT, R5, R3, RZ, 0x1f ;  /* 0x00001fff03057589 */ /* 0x000e6800000e0000 */
[----:B------:R2:W3:Y:S01]  /*0070*/  SHFL.IDX PT, R11, R7, RZ, 0x1f ;  /* 0x00001fff070b7589 */ /* 0x0004e200000e0000 */
[----:B-1----:R-:W-:-:S13]  /*0080*/  ISETP.NE.OR P0, PT, R5, RZ, !P0 ;  /* 0x000000ff0500720c */ /* 0x002fda0004705670 */
[----:B0-23--:R-:W-:Y:S05]  /*0090*/  @P0 BRA `(.L_x_1) ;  /* 0x0000000000200947 */ /* 0x00dfea0003800000 */
[----:B------:R-:W-:Y:S02]  /*00a0*/  ULDC.64 UR4, c[0x0][0x198] ;  /* 0x0000660000047ab9 */ /* 0x000fe40000000a00 */
[----:B------:R-:W-:Y:S02]  /*00b0*/  UIADD3 UR6, UP0, UR4, 0xf0, URZ ;  /* 0x000000f004067890 */ /* 0x000fe4000ff1e03f */
[----:B------:R-:W-:Y:S02]  /*00c0*/  UIADD3 UR4, UP1, UR4, 0x1f0, URZ ;  /* 0x000001f004047890 */ /* 0x000fe4000ff3e03f */
[----:B------:R-:W-:Y:S02]  /*00d0*/  UIADD3.X UR7, URZ, UR5, URZ, UP0, !UPT ;  /* 0x000000053f077290 */ /* 0x000fe400087fe43f */
[----:B------:R-:W-:-:S07]  /*00e0*/  UIADD3.X UR5, URZ, UR5, URZ, UP1, !UPT ;  /* 0x000000053f057290 */ /* 0x000fce0008ffe43f */
[----:B------:R0:W-:Y:S02]  /*00f0*/  UTMACCTL.PF [UR6] ;  /* 0x00000000060079b9 */ /* 0x0001e40008040000 */
[----:B------:R0:W-:Y:S02]  /*0100*/  UTMACCTL.PF [UR4] ;  /* 0x00000000040079b9 */ /* 0x0001e40008040000 */
[----:B0-----:R-:W-:Y:S01]  /*0110*/  NOP ;  /* 0x0000000000007918 */ /* 0x001fe20000000000 */
.L_x_1:
[----:B------:R-:W-:Y:S05]  /*0120*/  BSYNC B0 ;  /* 0x0000000000007941 */ /* 0x000fea0003800000 */
.L_x_0:
[----:B------:R-:W0:Y:S02]  /*0130*/  SHFL.IDX PT, R2, R3, RZ, 0x1f ;  /* 0x00001fff03027589 */ /* 0x000e2400000e0000 */
[----:B0-----:R-:W-:-:S13]  /*0140*/  ISETP.NE.AND P0, PT, R2, RZ, PT ;  /* 0x000000ff0200720c */ /* 0x001fda0003f05270 */
[----:B------:R-:W-:Y:S05]  /*0150*/  @P0 BRA `(.L_x_2) ;  /* 0x0000000000700947 */ /* 0x000fea0003800000 */
[----:B------:R-:W0:Y:S01]  /*0160*/  S2UR UR8, SR_CgaCtaId ;  /* 0x00000000000879c3 */ /* 0x000e220000008800 */
[----:B------:R-:W-:Y:S01]  /*0170*/  UMOV UR4, 0x400 ;  /* 0x0000040000047882 */ /* 0x000fe20000000000 */
[----:B------:R-:W-:Y:S01]  /*0180*/  UMOV UR5, 0x1 ;  /* 0x0000000100057882 */ /* 0x000fe20000000000 */
[----:B------:R-:W-:Y:S01]  /*0190*/  UMOV UR6, 0x100 ;  /* 0x0000010000067882 */ /* 0x000fe20000000000 */
[----:B------:R-:W-:Y:S01]  /*01a0*/  ELECT P0, URZ, PT ;  /* 0x00000000003f782f */ /* 0x000fe20003800000 */
[----:B------:R-:W-:-:S04]  /*01b0*/  UIADD3 UR6, -UR6, 0x100000, URZ ;  /* 0x0010000006067890 */ /* 0x000fc8000fffe13f */
[----:B------:R-:W-:Y:S02]  /*01c0*/  USHF.L.U32 UR7, UR6, 0xb, URZ ;  /* 0x0000000b06077899 */ /* 0x000fe4000800063f */
[----:B------:R-:W-:Y:S02]  /*01d0*/  USHF.L.U32 UR6, UR6, 0x1, URZ ;  /* 0x0000000106067899 */ /* 0x000fe4000800063f */
[----:B0-----:R-:W-:Y:S02]  /*01e0*/  ULEA UR8, UR8, UR4, 0x18 ;  /* 0x0000000408087291 */ /* 0x001fe4000f8ec03f */
[----:B------:R-:W-:-:S04]  /*01f0*/  UIADD3 UR4, -UR5, 0x100000, URZ ;  /* 0x0010000005047890 */ /* 0x000fc8000fffe13f */
[----:B------:R-:W-:Y:S02]  /*0200*/  USHF.L.U32 UR5, UR4, 0xb, URZ ;  /* 0x0000000b04057899 */ /* 0x000fe4000800063f */
[----:B------:R-:W-:Y:S01]  /*0210*/  USHF.L.U32 UR4, UR4, 0x1, URZ ;  /* 0x0000000104047899 */ /* 0x000fe2000800063f */
[----:B------:R-:W0:Y:S11]  /*0220*/  FENCE.VIEW.ASYNC.S ;  /* 0x00000000000073c6 */ /* 0x000e360000000000 */
[----:B0-----:R0:W1:Y:S01]  /*0230*/  SYNCS.EXCH.64 URZ, [UR8], UR4 ;  /* 0x00000004083f75b2 */ /* 0x0010620008000100 */
[----:B------:R0:W2:Y:S01]  /*0240*/  SYNCS.EXCH.64 URZ, [UR8+0x38], UR6 ;  /* 0x00003806083f75b2 */ /* 0x0000a20008000100 */
[----:B------:R0:W3:Y:S01]  /*0250*/  SYNCS.EXCH.64 URZ, [UR8+0x8], UR4 ;  /* 0x00000804083f75b2 */ /* 0x0000e20008000100 */
[----:B------:R0:W4:Y:S01]  /*0260*/  SYNCS.EXCH.64 URZ, [UR8+0x40], UR6 ;  /* 0x00004006083f75b2 */ /* 0x0001220008000100 */
[----:B------:R0:W0:Y:S01]  /*0270*/  SYNCS.EXCH.64 URZ, [UR8+0x10], UR4 ;  /* 0x00001004083f75b2 */ /* 0x0000220008000100 */
        /* <DEDUP_REMOVED lines=9> */
[----:B------:R-:W-:Y:S01]  /*0310*/  NOP ;  /* 0x0000000000007918 */ /* 0x000fe20000000000 */
.L_x_2:
[----:B------:R-:W5:Y:S01]  /*0320*/  SHFL.IDX PT, R3, R3, RZ, 0x1f ;  /* 0x00001fff03037589 */ /* 0x000f6200000e0000 */
[----:B------:R-:W-:Y:S01]  /*0330*/  ELECT P0, URZ, PT ;  /* 0x00000000003f782f */ /* 0x000fe20003800000 */
[----:B------:R-:W1:Y:S01]  /*0340*/  LDC R2, c[0x0][0x65c] ;  /* 0x00019700ff027b82 */ /* 0x000e620000000800 */
[----:B------:R-:W-:Y:S01]  /*0350*/  SHF.R.S32.HI R8, RZ, 0x1f, R5 ;  /* 0x0000001fff087819 */ /* 0x000fe20000011405 */
[----:B------:R-:W2:Y:S01]  /*0360*/  S2R R6, SR_CTAID.Y ;  /* 0x0000000000067919 */ /* 0x000ea20000002600 */
[----:B0-----:R-:W-:Y:S01]  /*0370*/  UMOV UR4, 0x20 ;  /* 0x0000002000047882 */ /* 0x001fe20000000000 */
[----:B------:R-:W-:Y:S01]  /*0380*/  NOP ;  /* 0x0000000000007918 */ /* 0x000fe20000000000 */
[----:B------:R-:W-:Y:S01]  /*0390*/  ISETP.NE.AND P2, PT, R11, RZ, PT ;  /* 0x000000ff0b00720c */ /* 0x000fe20003f45270 */
[----:B------:R-:W0:Y:S01]  /*03a0*/  S2R R4, SR_CTAID.X ;  /* 0x0000000000047919 */ /* 0x000e220000002500 */
[----:B------:R-:W-:Y:S01]  /*03b0*/  NOP ;  /* 0x0000000000007918 */ /* 0x000fe20000000000 */
[----:B------:R-:W-:-:S02]  /*03c0*/  LOP3.LUT R31, R0, 0x7f, RZ, 0xc0, !PT ;  /* 0x0000007f001f7812 */ /* 0x000fc400078ec0ff */
[----:B-----5:R-:W-:Y:S02]  /*03d0*/  ISETP.NE.OR P0, PT, R3, RZ, !P0 ;  /* 0x000000ff0300720c */ /* 0x020fe40004705670 */
[----:B-1----:R-:W-:-:S04]  /*03e0*/  ISETP.NE.AND P3, PT, R2, 0x1, PT ;  /* 0x000000010200780c */ /* 0x002fc80003f65270 */
[----:B------:R-:W-:Y:S02]  /*03f0*/  P2R R3, PR, RZ, 0x8 ;  /* 0x00000008ff037803 */ /* 0x000fe40000000000 */
[----:B------:R-:W-:-:S04]  /*0400*/  LEA.HI R3, R8, R5, RZ, 0x2 ;  /* 0x0000000508037211 */ /* 0x000fc800078f10ff */
[----:B------:R-:W-:Y:S01]  /*0410*/  LOP3.LUT R10, R3, 0xfffffffc, RZ, 0xc0, !PT ;  /* 0xfffffffc030a7812 */ /* 0x000fe200078ec0ff */
[----:B------:R-:W-:Y:S01]  /*0420*/  VOTEU.ALL UP0, P0 ;  /* 0x00000000003f7886 */ /* 0x000fe20000000000 */
[----:B------:R-:W-:Y:S01]  /*0430*/  VOTEU.ALL UP1, P0 ;  /* 0x00000000003f7886 */ /* 0x000fe20000020000 */
[----:B------:R-:W0:Y:S01]  /*0440*/  @P3 LDC R17, c[0x0][0x10] ;  /* 0x00000400ff113b82 */ /* 0x000e220000000800 */
[----:B--2---:R-:W-:Y:S02]  /*0450*/  @P3 IMAD.MOV.U32 R8, RZ, RZ, R6 ;  /* 0x000000ffff083224 */ /* 0x004fe400078e0006 */
[----:B------:R-:W-:Y:S01]  /*0460*/  @!UP0 UMOV UR6, 0x400 ;  /* 0x0000040000068882 */ /* 0x000fe20000000000 */
[----:B------:R-:W-:-:S04]  /*0470*/  @!UP0 UIADD3 UR4, -UR4, 0x100000, URZ ;  /* 0x0010000004048890 */ /* 0x000fc8000fffe13f */
[----:B------:R-:W-:Y:S02]  /*0480*/  @!UP0 USHF.L.U32 UR5, UR4, 0xb, URZ ;  /* 0x0000000b04058899 */ /* 0x000fe4000800063f */
[----:B------:R-:W-:Y:S01]  /*0490*/  @!UP0 USHF.L.U32 UR4, UR4, 0x1, URZ ;  /* 0x0000000104048899 */ /* 0x000fe2000800063f */
[----:B------:R-:W-:Y:S02]  /*04a0*/  IMAD.IADD R3, R5, 0x1, -R10 ;  /* 0x0000000105037824 */ /* 0x000fe400078e0a0a */
[----:B------:R-:W-:Y:S01]  /*04b0*/  @P3 IMAD.MOV.U32 R9, RZ, RZ, RZ ;  /* 0x000000ffff093224 */ /* 0x000fe200078e00ff */
[----:B------:R-:W1:Y:S01]  /*04c0*/  @!UP0 S2UR UR7, SR_CgaCtaId ;  /* 0x00000000000789c3 */ /* 0x000e620000008800 */
[----:B------:R-:W-:Y:S01]  /*04d0*/  IMAD.MOV.U32 R5, RZ, RZ, RZ ;  /* 0x000000ffff057224 */ /* 0x000fe200078e00ff */
[----:B------:R-:W-:-:S06]  /*04e0*/  ISETP.NE.AND P1, PT, R3, 0x3, PT ;  /* 0x000000030300780c */ /* 0x000fcc0003f25270 */
[----:B------:R-:W2:Y:S01]  /*04f0*/  @!P3 LDC R13, c[0x0][0xc] ;  /* 0x00000300ff0dbb82 */ /* 0x000ea20000000800 */
[----:B0-----:R-:W-:Y:S01]  /*0500*/  @P3 IMAD.WIDE.U32 R16, R4, R17, R8 ;  /* 0x0000001104103225 */ /* 0x001fe200078e0008 */
[----:B-1----:R-:W-:Y:S01]  /*0510*/  @!UP0 ULEA UR8, UR7, UR6, 0x18 ;  /* 0x0000000607088291 */ /* 0x002fe2000f8ec03f */
[----:B------:R-:W-:Y:S02]  /*0520*/  VOTEU.ALL UP0, P0 ;  /* 0x00000000003f7886 */ /* 0x000fe40000000000 */
[----:B------:R-:W-:Y:S01]  /*0530*/  ULDC UR6, c[0x0][0xc] ;  /* 0x0000030000067ab9 */ /* 0x000fe20000000800 */
[----:B------:R-:W-:Y:S01]  /*0540*/  ISETP.EQ.OR P0, PT, R3, RZ, !P1 ;  /* 0x000000ff0300720c */ /* 0x000fe20004f02670 */
[----:B------:R-:W-:-:S03]  /*0550*/  ULDC UR7, c[0x0][0x10] ;  /* 0x0000040000077ab9 */ /* 0x000fc60000000800 */
[C---:B------:R-:W-:Y:S01]  /*0560*/  ISETP.EQ.AND P0, PT, R11.reuse, RZ, P0 ;  /* 0x000000ff0b00720c */ /* 0x040fe20000702270 */
[----:B------:R-:W-:Y:S02]  /*0570*/  VIADD R11, R11, 0xffffffff ;  /* 0xffffffff0b0b7836 */ /* 0x000fe40000000000 */
[----:B--2---:R-:W-:Y:S01]  /*0580*/  @!P3 IMAD.WIDE.U32 R8, R13, R6, R4 ;  /* 0x000000060d08b225 */ /* 0x004fe200078e0004 */
[----:B------:R-:W0:Y:S02]  /*0590*/  FENCE.VIEW.ASYNC.S ;  /* 0x00000000000073c6 */ /* 0x000e240000000000 */
[----:B0-----:R-:W3:Y:S01]  /*05a0*/  @!UP0 SYNCS.EXCH.64 URZ, [UR8+0x80], UR4 ;  /* 0x00008004083f85b2 */ /* 0x001ee20008000100 */
[----:B------:R-:W-:Y:S01]  /*05b0*/  SEL R18, RZ, 0x1, !P0 ;  /* 0x00000001ff127807 */ /* 0x000fe20004000000 */
[----:B------:R-:W-:Y:S01]  /*05c0*/  @P3 IMAD.MOV.U32 R13, RZ, RZ, RZ ;  /* 0x000000ffff0d3224 */ /* 0x000fe200078e00ff */
[----:B------:R-:W-:Y:S01]  /*05d0*/  ISETP.GE.U32.AND P1, PT, R11, 0x2, PT ;  /* 0x000000020b00780c */ /* 0x000fe20003f26070 */
[----:B------:R-:W-:-:S02]  /*05e0*/  @!P3 IMAD.MOV.U32 R16, RZ, RZ, R8 ;  /* 0x000000ffff10b224 */ /* 0x000fc400078e0008 */
[----:B------:R-:W-:Y:S01]  /*05f0*/  @P3 IMAD.IADD R17, R17, 0x1, R13 ;  /* 0x0000000111113824 */ /* 0x000fe200078e020d */
[----:B------:R-:W-:Y:S01]  /*0600*/  SEL R18, R18, 0x2, P1 ;  /* 0x0000000212127807 */ /* 0x000fe20000800000 */
[----:B------:R-:W-:Y:S01]  /*0610*/  @!P3 IMAD.MOV.U32 R17, RZ, RZ, R9 ;  /* 0x000000ffff11b224 */ /* 0x000fe200078e0009 */
[----:B------:R0:W3:Y:S01]  /*0620*/  @!UP1 SYNCS.EXCH.64 URZ, [UR8+0x88], UR4 ;  /* 0x00008804083f95b2 */ /* 0x0000e20008000100 */
[----:B------:R-:W-:Y:S01]  /*0630*/  NOP ;  /* 0x0000000000007918 */ /* 0x000fe20000000000 */
[----:B0-----:R-:W-:-:S03]  /*0640*/  UIMAD.WIDE.U32 UR4, UR6, UR7, URZ ;  /* 0x00000007060472a5 */ /* 0x001fc6000f8e003f */
[----:B------:R-:W-:Y:S02]  /*0650*/  ULDC UR6, c[0x0][0x14] ;  /* 0x0000050000067ab9 */ /* 0x000fe40000000800 */
[----:B------:R-:W-:Y:S02]  /*0660*/  UIMAD.WIDE.U32 UR38, UR4, UR6, URZ ;  /* 0x00000006042672a5 */ /* 0x000fe4000f8e003f */
[----:B------:R-:W-:-:S04]  /*0670*/  UIMAD UR42, UR5, UR6, URZ ;  /* 0x00000006052a72a4 */ /* 0x000fc8000f8e023f */
[----:B------:R-:W-:Y:S01]  /*0680*/  UIADD3 UR42, UR39, UR42, URZ ;  /* 0x0000002a272a7290 */ /* 0x000fe2000fffe03f */
[----:B---34-:R-:W-:Y:S06]  /*0690*/  BAR.SYNC.DEFER_BLOCKING 0x0 ;  /* 0x0000000000007b1d */ /* 0x018fec0000010000 */
[----:B------:R-:W-:Y:S05]  /*06a0*/  @!P2 BRA `(.L_x_3) ;  /* 0x000000800028a947 */ /* 0x000fea0003800000 */
[----:B------:R-:W-:-:S13]  /*06b0*/  ISETP.GT.U32.AND P0, PT, R11, 0x1, PT ;  /* 0x000000010b00780c */ /* 0x000fda0003f04070 */
[----:B------:R-:W-:Y:S05]  /*06c0*/  @P0 EXIT ;  /* 0x000000000000094d */ /* 0x000fea0003800000 */
[----:B------:R-:W-:Y:S01]  /*06d0*/  ULDC.64 UR4, c[0x0][0x650] ;  /* 0x0001940000047ab9 */ /* 0x000fe20000000a00 */
[----:B------:R-:W-:Y:S01]  /*06e0*/  PRMT R3, RZ, 0x7610, R3 ;  /* 0x00007610ff037816 */ /* 0x000fe20000000003 */
[----:B------:R-:W-:Y:S01]  /*06f0*/  IMAD.MOV.U32 R89, RZ, RZ, -0x1 ;  /* 0xffffffffff597424 */ /* 0x000fe200078e00ff */
[----:B------:R-:W-:Y:S01]  /*0700*/  ISETP.GE.U32.AND P0, PT, R16, UR4, PT ;  /* 0x0000000410007c0c */ /* 0x000fe2000bf06070 */
[----:B------:R-:W-:Y:S02]  /*0710*/  IMAD.MOV.U32 R92, RZ, RZ, -0x1 ;  /* 0xffffffffff5c7424 */ /* 0x000fe400078e00ff */
[----:B------:R-:W-:Y:S01]  /*0720*/  IMAD.MOV.U32 R88, RZ, RZ, -0x1 ;  /* 0xffffffffff587424 */ /* 0x000fe200078e00ff */
[----:B------:R-:W-:-:S13]  /*0730*/  ISETP.GE.U32.AND.EX P0, PT, R17, UR5, PT, P0 ;  /* 0x0000000511007c0c */ /* 0x000fda000bf06100 */
[----:B------:R-:W-:Y:S05]  /*0740*/  @P0 BRA `(.L_x_4) ;  /* 0x0000000400540947 */ /* 0x000fea0003800000 */
[----:B------:R-:W0:Y:S01]  /*0750*/  LDC.64 R20, c[0x0][0x628] ;  /* 0x00018a00ff147b82 */ /* 0x000e220000000a00 */
[----:B------:R-:W-:Y:S02]  /*0760*/  IMAD.MOV.U32 R8, RZ, RZ, R16 ;  /* 0x000000ffff087224 */ /* 0x000fe400078e0010 */
[----:B------:R-:W-:-:S05]  /*0770*/  IMAD.MOV.U32 R9, RZ, RZ, R17 ;  /* 0x000000ffff097224 */ /* 0x000fca00078e0011 */
[----:B------:R-:W1:Y:S08]  /*0780*/  LDC R14, c[0x0][0x630] ;  /* 0x00018c00ff0e7b82 */ /* 0x000e700000000800 */
[----:B------:R-:W2:Y:S01]  /*0790*/  LDC.64 R22, c[0x0][0x620] ;  /* 0x00018800ff167b82 */ /* 0x000ea20000000a00 */
[----:B0-----:R-:W-:-:S04]  /*07a0*/  ISETP.NE.U32.AND P0, PT, R20, RZ, PT ;  /* 0x000000ff1400720c */ /* 0x001fc80003f05070 */
[----:B------:R-:W-:-:S13]  /*07b0*/  ISETP.NE.AND.EX P0, PT, R21, RZ, PT, P0 ;  /* 0x000000ff1500720c */ /* 0x000fda0003f05300 */
[----:B-12---:R-:W-:Y:S05]  /*07c0*/  @!P0 BRA `(.L_x_5) ;  /* 0x0000000000288947 */ /* 0x006fea0003800000 */
[----:B------:R-:W0:Y:S02]  /*07d0*/  LDC R3, c[0x0][0x634] ;  /* 0x00018d00ff037b82 */ /* 0x000e240000000800 */
[----:B0-----:R-:W-:-:S05]  /*07e0*/  IADD3 R3, P0, R16, R3, RZ ;  /* 0x0000000310037210 */ /* 0x001fca0007f1e0ff */
[----:B------:R-:W-:-:S04]  /*07f0*/  IMAD.X R15, RZ, RZ, R17, P0 ;  /* 0x000000ffff0f7224 */ /* 0x000fc800000e0611 */
[----:B------:R-:W-:-:S04]  /*0800*/  IMAD.WIDE.U32 R8, R15, R20, RZ ;  /* 0x000000140f087225 */ /* 0x000fc800078e00ff */
[----:B------:R-:W-:-:S04]  /*0810*/  IMAD.WIDE.U32 R10, P0, R3, R21, R8 ;  /* 0x00000015030a7225 */ /* 0x000fc80007800008 */
[----:B------:R-:W-:-:S04]  /*0820*/  IMAD.WIDE.U32 R8, R3, R20, RZ ;  /* 0x0000001403087225 */ /* 0x000fc800078e00ff */
[----:B------:R-:W-:Y:S01]  /*0830*/  IMAD.X R13, RZ, RZ, RZ, P0 ;  /* 0x000000ffff0d7224 */ /* 0x000fe200000e06ff */
[----:B------:R-:W-:Y:S01]  /*0840*/  IADD3 RZ, P0, R9, R10, RZ ;  /* 0x0000000a09ff7210 */ /* 0x000fe20007f1e0ff */
[----:B------:R-:W-:-:S04]  /*0850*/  IMAD.MOV.U32 R12, RZ, RZ, R11 ;  /* 0x000000ffff0c7224 */ /* 0x000fc800078e000b */
[----:B------:R-:W-:-:S08]  /*0860*/  IMAD.WIDE.U32.X R8, R15, R21, R12, P0 ;  /* 0x000000150f087225 */ /* 0x000fd000000e040c */
.L_x_5:
[-CC-:B------:R-:W-:Y:S01]  /*0870*/  SHF.R.U64 R88, R8, R14.reuse, R9.reuse ;  /* 0x0000000e08587219 */ /* 0x180fe20000001209 */
[----:B------:R-:W0:Y:S01]  /*0880*/  LDC R12, c[0x0][0x618] ;  /* 0x00018600ff0c7b82 */ /* 0x000e220000000800 */
[----:B------:R-:W-:Y:S01]  /*0890*/  SHF.R.U32.HI R5, RZ, R14, R9 ;  /* 0x0000000eff057219 */ /* 0x000fe20000011609 */
[----:B------:R-:W-:Y:S01]  /*08a0*/  ULDC UR4, c[0x0][0x150] ;  /* 0x0000540000047ab9 */ /* 0x000fe20000000800 */
[----:B------:R-:W-:Y:S02]  /*08b0*/  IADD3 R11, P0, RZ, -R88, RZ ;  /* 0x80000058ff0b7210 */ /* 0x000fe40007f1e0ff */
[----:B------:R-:W-:-:S03]  /*08c0*/  I2FP.F32.U32 R3, R4 ;  /* 0x0000000400037245 */ /* 0x000fc60000201000 */
[----:B------:R-:W1:Y:S01]  /*08d0*/  LDC.64 R24, c[0x0][0x640] ;  /* 0x00019000ff187b82 */ /* 0x000e620000000a00 */
[----:B------:R-:W-:Y:S02]  /*08e0*/  IMAD.X R13, RZ, RZ, ~R5, P0 ;  /* 0x000000ffff0d7224 */ /* 0x000fe400000e0e05 */
[----:B------:R-:W-:Y:S01]  /*08f0*/  FMUL R3, R3, UR4 ;  /* 0x0000000403037c20 */ /* 0x000fe20008400000 */
[----:B------:R-:W-:Y:S01]  /*0900*/  IMAD.WIDE.U32 R8, R11, R22, R16 ;  /* 0x000000160b087225 */ /* 0x000fe200078e0010 */
[----:B------:R-:W-:-:S03]  /*0910*/  ULDC UR4, c[0x0][0x154] ;  /* 0x0000550000047ab9 */ /* 0x000fc60000000800 */
[----:B------:R-:W-:Y:S01]  /*0920*/  IMAD R10, R13, R22, RZ ;  /* 0x000000160d0a7224 */ /* 0x000fe200078e02ff */
[----:B------:R-:W2:Y:S01]  /*0930*/  LDC R5, c[0x0][0x144] ;  /* 0x00005100ff057b82 */ /* 0x000ea20000000800 */
[----:B------:R-:W3:Y:S02]  /*0940*/  F2I.U32.TRUNC.NTZ R3, R3 ;  /* 0x0000000300037305 */ /* 0x000ee4000020f000 */
[----:B------:R-:W-:-:S04]  /*0950*/  IMAD R11, R11, R23, R10 ;  /* 0x000000170b0b7224 */ /* 0x000fc800078e020a */
[----:B------:R-:W-:Y:S01]  /*0960*/  IMAD.IADD R9, R9, 0x1, R11 ;  /* 0x0000000109097824 */ /* 0x000fe200078e020b */
[----:B------:R-:W4:Y:S01]  /*0970*/  LDC R14, c[0x0][0x608] ;  /* 0x00018200ff0e7b82 */ /* 0x000f220000000800 */
[----:B------:R-:W-:-:S03]  /*0980*/  IMAD.MOV.U32 R11, RZ, RZ, -0x1 ;  /* 0xffffffffff0b7424 */ /* 0x000fc600078e00ff */
[----:B0-----:R-:W-:Y:S02]  /*0990*/  SHF.R.U64 R20, R8, R12, R9 ;  /* 0x0000000c08147219 */ /* 0x001fe40000001209 */
[----:B------:R-:W-:Y:S02]  /*09a0*/  I2FP.F32.U32 R8, R6 ;  /* 0x0000000600087245 */ /* 0x000fe40000201000 */
[----:B------:R-:W0:Y:S01]  /*09b0*/  LDC R22, c[0x0][0x658] ;  /* 0x00019600ff167b82 */ /* 0x000e220000000800 */
[----:B-1----:R-:W-:Y:S01]  /*09c0*/  ISETP.NE.U32.AND P0, PT, R24, RZ, PT ;  /* 0x000000ff1800720c */ /* 0x002fe20003f05070 */
[----:B---3--:R-:W-:Y:S01]  /*09d0*/  IMAD.MOV R10, RZ, RZ, -R3 ;  /* 0x000000ffff0a7224 */ /* 0x008fe200078e0a03 */
[----:B------:R-:W-:Y:S01]  /*09e0*/  SHF.R.U32.HI R9, RZ, R12, R9 ;  /* 0x0000000cff097219 */ /* 0x000fe20000011609 */
[----:B------:R-:W-:Y:S01]  /*09f0*/  FMUL R8, R8, UR4 ;  /* 0x0000000408087c20 */ /* 0x000fe20008400000 */
[----:B------:R-:W-:-:S03]  /*0a00*/  ISETP.NE.AND.EX P0, PT, R25, RZ, PT, P0 ;  /* 0x000000ff1900720c */ /* 0x000fc60003f05300 */
[----:B------:R-:W1:Y:S01]  /*0a10*/  LDC R15, c[0x0][0x148] ;  /* 0x00005200ff0f7b82 */ /* 0x000e620000000800 */
[----:B--2---:R-:W-:-:S07]  /*0a20*/  IMAD R3, R5, R10, R4 ;  /* 0x0000000a05037224 */ /* 0x004fce00078e0204 */
[----:B------:R-:W2:Y:S01]  /*0a30*/  LDC R21, c[0x0][0x600] ;  /* 0x00018000ff157b82 */ /* 0x000ea20000000800 */
[-CC-:B----4-:R-:W-:Y:S02]  /*0a40*/  SHF.R.U64 R26, R20, R14.reuse, R9.reuse ;  /* 0x0000000e141a7219 */ /* 0x190fe40000001209 */
[----:B------:R-:W-:Y:S01]  /*0a50*/  SHF.R.U32.HI R5, RZ, R14, R9 ;  /* 0x0000000eff057219 */ /* 0x000fe20000011609 */
[----:B------:R-:W-:Y:S01]  /*0a60*/  IMAD.MOV.U32 R9, RZ, RZ, 0x1 ;  /* 0x00000001ff097424 */ /* 0x000fe200078e00ff */
[----:B------:R3:W4:Y:S03]  /*0a70*/  F2I.U32.TRUNC.NTZ R14, R8 ;  /* 0x00000008000e7305 */ /* 0x000726000020f000 */
[----:B------:R-:W1:Y:S01]  /*0a80*/  LDC R23, c[0x0][0x648] ;  /* 0x00019200ff177b82 */ /* 0x000e620000000800 */
[-C--:B0-----:R-:W-:Y:S02]  /*0a90*/  SHF.L.U32 R4, R11, R22.reuse, RZ ;  /* 0x000000160b047219 */ /* 0x081fe400000006ff */
[----:B------:R-:W-:-:S02]  /*0aa0*/  SHF.R.U64 R28, R26, R22, R5 ;  /* 0x000000161a1c7219 */ /* 0x000fc40000001205 */
[----:B------:R-:W-:Y:S02]  /*0ab0*/  LOP3.LUT R13, RZ, R4, RZ, 0x33, !PT ;  /* 0x00000004ff0d7212 */ /* 0x000fe400078e33ff */
[-C--:B------:R-:W-:Y:S01]  /*0ac0*/  SHF.R.U32.HI R5, RZ, R22.reuse, R5 ;  /* 0x00000016ff057219 */ /* 0x080fe20000011605 */
[----:B------:R-:W0:Y:S01]  /*0ad0*/  LDC R27, c[0x0][0x638] ;  /* 0x00018e00ff1b7b82 */ /* 0x000e220000000800 */
[----:B------:R-:W-:Y:S01]  /*0ae0*/  SHF.L.U32 R12, R9, R22, RZ ;  /* 0x00000016090c7219 */ /* 0x000fe200000006ff */
[----:B------:R-:W-:-:S06]  /*0af0*/  IMAD.MOV.U32 R4, RZ, RZ, R28 ;  /* 0x000000ffff047224 */ /* 0x000fcc00078e001c */
[----:B------:R-:W0:Y:S01]  /*0b00*/  LDC R89, c[0x0][0x610] ;  /* 0x00018400ff597b82 */ /* 0x000e220000000800 */
[----:B---34-:R-:W-:Y:S05]  /*0b10*/  @!P0 BRA `(.L_x_6) ;  /* 0x0000000000288947 */ /* 0x018fea0003800000 */
[----:B------:R-:W3:Y:S02]  /*0b20*/  LDC R11, c[0x0][0x64c] ;  /* 0x00019300ff0b7b82 */ /* 0x000ee40000000800 */
[----:B---3--:R-:W-:-:S05]  /*0b30*/  IADD3 R11, P0, R28, R11, RZ ;  /* 0x0000000b1c0b7210 */ /* 0x008fca0007f1e0ff */
        /* <DEDUP_REMOVED lines=8> */
.L_x_6:
[----:B-1----:R-:W-:Y:S01]  /*0bc0*/  SHF.R.U64 R4, R4, R23, R5 ;  /* 0x0000001704047219 */ /* 0x002fe20000001205 */
[----:B--2---:R-:W-:Y:S01]  /*0bd0*/  VIADD R5, R21, 0xffffffff ;  /* 0xffffffff15057836 */ /* 0x004fe20000000000 */
[----:B------:R-:W-:Y:S01]  /*0be0*/  LOP3.LUT R13, R26, R13, RZ, 0xc0, !PT ;  /* 0x0000000d1a0d7212 */ /* 0x000fe200078ec0ff */
[----:B------:R-:W-:Y:S02]  /*0bf0*/  IMAD.MOV R14, RZ, RZ, -R14 ;  /* 0x000000ffff0e7224 */ /* 0x000fe400078e0a0e */
[----:B------:R-:W-:Y:S01]  /*0c00*/  IMAD.MOV R8, RZ, RZ, -R4 ;  /* 0x000000ffff087224 */ /* 0x000fe200078e0a04 */
[----:B------:R-:W-:Y:S01]  /*0c10*/  LOP3.LUT R5, R20, R5, RZ, 0xc0, !PT ;  /* 0x0000000514057212 */ /* 0x000fe200078ec0ff */
[----:B------:R-:W-:Y:S02]  /*0c20*/  IMAD R12, R12, R4, R13 ;  /* 0x000000040c0c7224 */ /* 0x000fe400078e020d */
[----:B------:R-:W-:Y:S02]  /*0c30*/  @P3 IMAD R3, R15, R14, R6 ;  /* 0x0000000e0f033224 */ /* 0x000fe400078e0206 */
[----:B0-----:R-:W-:-:S02]  /*0c40*/  IMAD R4, R8, R27, R28 ;  /* 0x0000001b08047224 */ /* 0x001fc400078e021c */
[----:B------:R-:W-:Y:S02]  /*0c50*/  IMAD R89, R12, R89, R3 ;  /* 0x000000590c597224 */ /* 0x000fe400078e0203 */
[----:B------:R-:W-:Y:S02]  /*0c60*/  IMAD R4, R4, R21, R5 ;  /* 0x0000001504047224 */ /* 0x000fe400078e0205 */
[----:B------:R-:W-:-:S03]  /*0c70*/  IMAD.MOV.U32 R3, RZ, RZ, 0x1 ;  /* 0x00000001ff037424 */ /* 0x000fc600078e00ff */
[----:B------:R-:W-:Y:S02]  /*0c80*/  SEL R92, R4, R89, !P3 ;  /* 0x00000059045c7207 */ /* 0x000fe40005800000 */
[----:B------:R-:W-:-:S07]  /*0c90*/  SEL R89, R89, R4, !P3 ;  /* 0x0000000459597207 */ /* 0x000fce0005800000 */
.L_x_4:
[----:B------:R-:W-:-:S08]  /*0ca0*/  NOP ;  /* 0x0000000000007918 */ /* 0x000fd00000000000 */
[----:B------:R-:W0:Y:S02]  /*0cb0*/  USETMAXREG.TRY_ALLOC.CTAPOOL UP0, 0xe8 ;  /* 0x000000e8000079c8 */ /* 0x000e240008000600 */
[----:B0-----:R-:W-:-:S13]  /*0cc0*/  PLOP3.LUT P0, PT, PT, PT, UP0, 0x80, 0x0 ;  /* 0x000000000000781c */ /* 0x001fda0003f0f008 */
[----:B------:R-:W-:Y:S05]  /*0cd0*/  @!P0 BRA `(.L_x_4) ;  /* 0xfffffffc00f08947 */ /* 0x000fea000383ffff */
[----:B------:R-:W-:Y:S01]  /*0ce0*/  ULDC.64 UR4, c[0x0][0x598] ;  /* 0x0001660000047ab9 */ /* 0x000fe20000000a00 */
[----:B------:R-:W-:Y:S01]  /*0cf0*/  ULDC.64 UR36, c[0x0][0x208] ;  /* 0x0000820000247ab9 */ /* 0x000fe20000000a00 */
[----:B------:R-:W-:-:S04]  /*0d00*/  ISETP.NE.U32.AND P0, PT, RZ, UR4, PT ;  /* 0x00000004ff007c0c */ /* 0x000fc8000bf05070 */
[----:B------:R-:W-:-:S13]  /*0d10*/  ISETP.NE.AND.EX P0, PT, RZ, UR5, PT, P0 ;  /* 0x00000005ff007c0c */ /* 0x000fda000bf05300 */
[----:B------:R-:W-:Y:S05]  /*0d20*/  @!P0 BRA `(.L_x_7) ;  /* 0x00000000001c8947 */ /* 0x000fea0003800000 */
[----:B------:R-:W0:Y:S02]  /*0d30*/  LDC.64 R4, c[0x0][0x598] ;  /* 0x00016600ff047b82 */ /* 0x000e240000000a00 */
[----:B0-----:R-:W2:Y:S02]  /*0d40*/  LDG.E.64 R4, desc[UR36][R4.64] ;  /* 0x0000002404047981 */ /* 0x001ea4000c1e1b00 */
[----:B--2---:R-:W-:-:S04]  /*0d50*/  ISETP.NE.U32.AND P0, PT, R4, RZ, PT ;  /* 0x000000ff0400720c */ /* 0x004fc80003f05070 */
[----:B------:R-:W-:-:S13]  /*0d60*/  ISETP.NE.AND.EX P0, PT, R5, RZ, PT, P0 ;  /* 0x000000ff0500720c */ /* 0x000fda0003f05300 */
[----:B------:R-:W-:Y:S05]  /*0d70*/  @!P0 BRA `(.L_x_7) ;  /* 0x0000000000088947 */ /* 0x000fea0003800000 */
[----:B------:R0:W5:Y:S01]  /*0d80*/  LD.E R93, desc[UR36][R4.64] ;  /* 0x00000024045d7980 */ /* 0x000162000c101900 */
[----:B------:R-:W-:Y:S05]  /*0d90*/  BRA `(.L_x_8) ;  /* 0x0000000000247947 */ /* 0x000fea0003800000 */
.L_x_7:
[----:B------:R-:W-:Y:S02]  /*0da0*/  ULDC.64 UR4, c[0x0][0x588] ;  /* 0x0001620000047ab9 */ /* 0x000fe40000000a00 */
[----:B------:R-:W-:-:S04]  /*0db0*/  ISETP.NE.U32.AND P0, PT, RZ, UR4, PT ;  /* 0x00000004ff007c0c */ /* 0x000fc8000bf05070 */
[----:B------:R-:W-:-:S13]  /*0dc0*/  ISETP.NE.AND.EX P0, PT, RZ, UR5, PT, P0 ;  /* 0x00000005ff007c0c */ /* 0x000fda000bf05300 */
[----:B------:R-:W-:Y:S05]  /*0dd0*/  @!P0 BRA `(.L_x_9) ;  /* 0x00000000000c8947 */ /* 0x000fea0003800000 */
[----:B------:R-:W0:Y:S02]  /*0de0*/  LDC.64 R4, c[0x0][0x588] ;  /* 0x00016200ff047b82 */ /* 0x000e240000000a00 */
[----:B0-----:R1:W5:Y:S01]  /*0df0*/  LDG.E R93, desc[UR36][R4.64] ;  /* 0x00000024045d7981 */ /* 0x001362000c1e1900 */
[----:B------:R-:W-:Y:S05]  /*0e00*/  BRA `(.L_x_8) ;  /* 0x0000000000087947 */ /* 0x000fea0003800000 */
.L_x_9:
[----:B------:R-:W-:Y:S02]  /*0e10*/  ULDC UR4, c[0x0][0x580] ;  /* 0x0001600000047ab9 */ /* 0x000fe40000000800 */
[----:B------:R-:W-:-:S07]  /*0e20*/  IMAD.U32 R93, RZ, RZ, UR4 ;  /* 0x00000004ff5d7e24 */ /* 0x000fce000f8e00ff */
.L_x_8:
[----:B------:R-:W-:Y:S02]  /*0e30*/  ULDC.64 UR4, c[0x0][0x5a0] ;  /* 0x0001680000047ab9 */ /* 0x000fe40000000a00 */
[----:B------:R-:W-:-:S04]  /*0e40*/  ISETP.NE.U32.AND P0, PT, RZ, UR4, PT ;  /* 0x00000004ff007c0c */ /* 0x000fc8000bf05070 */
[----:B------:R-:W-:-:S13]  /*0e50*/  ISETP.NE.AND.EX P0, PT, RZ, UR5, PT, P0 ;  /* 0x00000005ff007c0c */ /* 0x000fda000bf05300 */
[----:B------:R-:W-:Y:S05]  /*0e60*/  @!P0 BRA `(.L_x_10) ;  /* 0x00000000001c8947 */ /* 0x000fea0003800000 */
[----:B01----:R-:W0:Y:S02]  /*0e70*/  LDC.64 R4, c[0x0][0x5a0] ;  /* 0x00016800ff047b82 */ /* 0x003e240000000a00 */
[----:B0-----:R-:W2:Y:S02]  /*0e80*/  LDG.E.64 R4, desc[UR36][R4.64] ;  /* 0x0000002404047981 */ /* 0x001ea4000c1e1b00 */
[----:B--2---:R-:W-:-:S04]  /*0e90*/  ISETP.NE.U32.AND P0, PT, R4, RZ, PT ;  /* 0x000000ff0400720c */ /* 0x004fc80003f05070 */
[----:B------:R-:W-:-:S13]  /*0ea0*/  ISETP.NE.AND.EX P0, PT, R5, RZ, PT, P0 ;  /* 0x000000ff0500720c */ /* 0x000fda0003f05300 */
[----:B------:R-:W-:Y:S05]  /*0eb0*/  @!P0 BRA `(.L_x_10) ;  /* 0x0000000000088947 */ /* 0x000fea0003800000 */
[----:B------:R0:W5:Y:S01]  /*0ec0*/  LD.E R94, desc[UR36][R4.64] ;  /* 0x00000024045e7980 */ /* 0x000162000c101900 */
[----:B------:R-:W-:Y:S05]  /*0ed0*/  BRA `(.L_x_11) ;  /* 0x0000000000247947 */ /* 0x000fea0003800000 */
.L_x_10:
[----:B------:R-:W-:Y:S02]  /*0ee0*/  ULDC.64 UR4, c[0x0][0x590] ;  /* 0x0001640000047ab9 */ /* 0x000fe40000000a00 */
[----:B------:R-:W-:-:S04]  /*0ef0*/  ISETP.NE.U32.AND P0, PT, RZ, UR4, PT ;  /* 0x00000004ff007c0c */ /* 0x000fc8000bf05070 */
[----:B------:R-:W-:-:S13]  /*0f00*/  ISETP.NE.AND.EX P0, PT, RZ, UR5, PT, P0 ;  /* 0x00000005ff007c0c */ /* 0x000fda000bf05300 */
[----:B------:R-:W-:Y:S05]  /*0f10*/  @!P0 BRA `(.L_x_12) ;  /* 0x00000000000c8947 */ /* 0x000fea0003800000 */
[----:B------:R-:W2:Y:S02]  /*0f20*/  LDC.64 R94, c[0x0][0x590] ;  /* 0x00016400ff5e7b82 */ /* 0x000ea40000000a00 */
[----:B--2---:R2:W5:Y:S01]  /*0f30*/  LDG.E R94, desc[UR36][R94.64] ;  /* 0x000000245e5e7981 */ /* 0x004562000c1e1900 */
[----:B------:R-:W-:Y:S05]  /*0f40*/  BRA `(.L_x_11) ;  /* 0x0000000000087947 */ /* 0x000fea0003800000 */
.L_x_12:
[----:B------:R-:W-:Y:S02]  /*0f50*/  ULDC UR4, c[0x0][0x584] ;  /* 0x0001610000047ab9 */ /* 0x000fe40000000800 */
[----:B------:R-:W-:-:S07]  /*0f60*/  IMAD.U32 R94, RZ, RZ, UR4 ;  /* 0x00000004ff5e7e24 */ /* 0x000fce000f8e00ff */
.L_x_11:
[----:B------:R-:W-:-:S13]  /*0f70*/  LOP3.LUT P0, RZ, R3, 0xff, RZ, 0xc0, !PT ;  /* 0x000000ff03ff7812 */ /* 0x000fda000780c0ff */
[----:B------:R-:W-:Y:S05]  /*0f80*/  @!P0 EXIT ;  /* 0x000000000000894d */ /* 0x000fea0003800000 */
[C---:B------:R-:W-:Y:S01]  /*0f90*/  LOP3.LUT R3, R0.reuse, 0x2, RZ, 0xc0, !PT ;  /* 0x0000000200037812 */ /* 0x040fe200078ec0ff */
[----:B------:R-:W3:Y:S01]  /*0fa0*/  LDC R97, c[0x0][0x658] ;  /* 0x00019600ff617b82 */ /* 0x000ee20000000800 */
[C---:B------:R-:W-:Y:S01]  /*0fb0*/  LOP3.LUT R19, R0.reuse, 0xff, RZ, 0xc0, !PT ;  /* 0x000000ff00137812 */ /* 0x040fe200078ec0ff */
[----:B------:R-:W-:Y:S01]  /*0fc0*/  ULDC.64 UR4, c[0x0][0x288] ;  /* 0x0000a20000047ab9 */ /* 0x000fe20000000a00 */
[----:B------:R-:W-:Y:S01]  /*0fd0*/  LOP3.LUT R7, R7, 0x1, RZ, 0xc0, !PT ;  /* 0x0000000107077812 */ /* 0x000fe200078ec0ff */
[----:B01----:R-:W-:Y:S01]  /*0fe0*/  IMAD.SHL.U32 R5, R3, 0x200, RZ ;  /* 0x0000020003057824 */ /* 0x003fe200078e00ff */
[----:B------:R-:W-:Y:S01]  /*0ff0*/  SHF.R.U32.HI R4, RZ, 0x2, R0 ;  /* 0x00000002ff047819 */ /* 0x000fe20000011600 */
[----:B------:R-:W-:Y:S01]  /*1000*/  IMAD.U32 R6, RZ, RZ, UR4 ;  /* 0x00000004ff067e24 */ /* 0x000fe2000f8e00ff */
[----:B------:R-:W-:Y:S01]  /*1010*/  SHF.R.U32.HI R31, RZ, 0x1, R31 ;  /* 0x00000001ff1f7819 */ /* 0x000fe2000001161f */
[----:B------:R-:W0:Y:S01]  /*1020*/  LDC R105, c[0x0][0x600] ;  /* 0x00018000ff697b82 */ /* 0x000e220000000800 */
[----:B------:R-:W-:Y:S01]  /*1030*/  SHF.R.U32.HI R3, RZ, 0x1, R19 ;  /* 0x00000001ff037819 */ /* 0x000fe20000011613 */
[----:B------:R-:W-:Y:S01]  /*1040*/  IMAD.SHL.U32 R9, R7, 0x40, RZ ;  /* 0x0000004007097824 */ /* 0x000fe200078e00ff */
[----:B--2---:R-:W-:Y:S01]  /*1050*/  LOP3.LUT R95, R0, 0x3, RZ, 0xc0, !PT ;  /* 0x00000003005f7812 */ /* 0x004fe200078ec0ff */
[----:B------:R-:W-:Y:S01]  /*1060*/  UIADD3 UR4, UR5, 0x7f, URZ ;  /* 0x0000007f05047890 */ /* 0x000fe2000fffe03f */
[----:B------:R-:W-:Y:S01]  /*1070*/  LOP3.LUT R4, R4, 0x7, RZ, 0xc0, !PT ;  /* 0x0000000704047812 */ /* 0x000fe200078ec0ff */
[C---:B------:R-:W-:Y:S01]  /*1080*/  IMAD R3, R0.reuse, 0x200, R3 ;  /* 0x0000020000037824 */ /* 0x040fe200078e0203 */
[----:B------:R-:W-:Y:S01]  /*1090*/  LOP3.LUT R31, R31, 0x30, RZ, 0xc0, !PT ;  /* 0x000000301f1f7812 */ /* 0x000fe200078ec0ff */
[----:B------:R-:W-:Y:S01]  /*10a0*/  IMAD R95, R95, -0x2, R6 ;  /* 0xfffffffe5f5f7824 */ /* 0x000fe200078e0206 */
[--C-:B------:R-:W-:Y:S01]  /*10b0*/  LOP3.LUT R96, R5, 0xfffffe00, R4.reuse, 0xe2, !PT ;  /* 0xfffffe0005607812 */ /* 0x100fe200078ee204 */
[----:B------:R-:W-:Y:S01]  /*10c0*/  USHF.R.S32.HI UR5, URZ, 0x1f, UR4 ;  /* 0x0000001f3f057899 */ /* 0x000fe20008011404 */
[--C-:B------:R-:W-:Y:S01]  /*10d0*/  LOP3.LUT R90, R9, 0x40, R4.reuse, 0xe2, !PT ;  /* 0x00000040095a7812 */ /* 0x100fe200078ee204 */
[----:B------:R-:W-:Y:S01]  /*10e0*/  IMAD.MOV.U32 R8, RZ, RZ, 0x1 ;  /* 0x00000001ff087424 */ /* 0x000fe200078e00ff */
[----:B------:R-:W-:Y:S01]  /*10f0*/  IADD3 R6, RZ, -R31, -R4 ;  /* 0x8000001fff067210 */ /* 0x000fe20007ffe804 */
[C---:B------:R-:W-:Y:S01]  /*1100*/  IMAD.SHL.U32 R4, R0.reuse, 0x40, RZ ;  /* 0x0000004000047824 */ /* 0x040fe200078e00ff */
[----:B------:R-:W-:Y:S01]  /*1110*/  LOP3.LUT R3, R3, 0x270, RZ, 0xc0, !PT ;  /* 0x0000027003037812 */ /* 0x000fe200078ec0ff */
[----:B------:R-:W-:Y:S01]  /*1120*/  ULEA.HI UR5, UR5, UR4, URZ, 0x7 ;  /* 0x0000000405057291 */ /* 0x000fe2000f8f383f */
[----:B------:R-:W-:Y:S01]  /*1130*/  R2P PR, R0, 0x60 ;  /* 0x0000006000007804 */ /* 0x000fe20000000000 */
[----:B------:R-:W-:Y:S01]  /*1140*/  IMAD.MOV.U32 R99, RZ, RZ, 0x90 ;  /* 0x00000090ff637424 */ /* 0x000fe200078e00ff */
[----:B------:R-:W-:Y:S01]  /*1150*/  LOP3.LUT R3, R3, 0x40, R4, 0x78, !PT ;  /* 0x0000004003037812 */ /* 0x000fe200078e7804 */
[----:B------:R-:W-:Y:S01]  /*1160*/  IMAD.MOV.U32 R4, RZ, RZ, -0x1 ;  /* 0xffffffffff047424 */ /* 0x000fe200078e00ff */
[----:B------:R-:W-:Y:S01]  /*1170*/  ULDC UR4, c[0x0][0x284] ;  /* 0x0000a10000047ab9 */ /* 0x000fe20000000800 */
[----:B------:R-:W-:Y:S01]  /*1180*/  IMAD.MOV.U32 R104, RZ, RZ, 0x120 ;  /* 0x00000120ff687424 */ /* 0x000fe200078e00ff */
[----:B------:R-:W-:Y:S01]  /*1190*/  USHF.R.S32.HI UR43, URZ, 0x7, UR5 ;  /* 0x000000073f2b7899 */ /* 0x000fe20008011405 */
[----:B------:R-:W-:Y:S01]  /*11a0*/  IMAD R6, R7, -0x40, R6 ;  /* 0xffffffc007067824 */ /* 0x000fe200078e0206 */
[----:B---3--:R-:W-:Y:S01]  /*11b0*/  SHF.L.U32 R4, R4, R97, RZ ;  /* 0x0000006104047219 */ /* 0x008fe200000006ff */
[----:B------:R-:W-:Y:S01]  /*11c0*/  IMAD.SHL.U32 R98, R0, 0x2, RZ ;  /* 0x0000000200627824 */ /* 0x000fe200078e00ff */
[----:B------:R-:W-:Y:S01]  /*11d0*/  LOP3.LUT R90, R90, R31, RZ, 0xfc, !PT ;  /* 0x0000001f5a5a7212 */ /* 0x000fe200078efcff */
[----:B0-----:R-:W-:Y:S01]  /*11e0*/  VIADD R105, R105, 0xffffffff ;  /* 0xffffffff69697836 */ /* 0x001fe20000000000 */
[----:B------:R-:W-:Y:S01]  /*11f0*/  LOP3.LUT R96, R96, R3, RZ, 0xfc, !PT ;  /* 0x0000000360607212 */ /* 0x000fe200078efcff */
[----:B------:R-:W-:Y:S01]  /*1200*/  VIADD R107, R6, UR4 ;  /* 0x00000004066b7c36 */ /* 0x000fe20008000000 */
[----:B------:R-:W-:Y:S01]  /*1210*/  SHF.L.U32 R97, R8, R97, RZ ;  /* 0x0000006108617219 */ /* 0x000fe200000006ff */
[----:B------:R-:W-:Y:S01]  /*1220*/  IMAD.MOV.U32 R91, RZ, RZ, RZ ;  /* 0x000000ffff5b7224 */ /* 0x000fe200078e00ff */
[----:B------:R-:W-:Y:S01]  /*1230*/  SHF.R.U32.HI R19, RZ, 0x7, R19 ;  /* 0x00000007ff137819 */ /* 0x000fe20000011613 */
[----:B------:R-:W-:Y:S01]  /*1240*/  UIADD3 UR44, UR43, -0x1, URZ ;  /* 0xffffffff2b2c7890 */ /* 0x000fe2000fffe03f */
[----:B------:R-:W-:Y:S01]  /*1250*/  SEL R99, R99, 0x70, !P5 ;  /* 0x0000007063637807 */ /* 0x000fe20006800000 */
[----:B------:R-:W-:Y:S01]  /*1260*/  UMOV UR40, URZ ;  /* 0x0000003f00287c82 */ /* 0x000fe20008000000 */
[----:B------:R-:W-:Y:S01]  /*1270*/  SEL R104, R104, 0xe0, !P6 ;  /* 0x000000e068687807 */ /* 0x000fe20007000000 */
[----:B------:R-:W-:Y:S01]  /*1280*/  UMOV UR41, URZ ;  /* 0x0000003f00297c82 */ /* 0x000fe20008000000 */
[----:B------:R-:W-:-:S07]  /*1290*/  LOP3.LUT R106, RZ, R4, RZ, 0x33, !PT ;  /* 0x00000004ff6a7212 */ /* 0x000fce00078e33ff */
.L_x_173:
[----:B------:R-:W0:Y:S01]  /*12a0*/  S2R R3, SR_CgaCtaId ;  /* 0x0000000000037919 */ /* 0x000e220000008800 */
[----:B------:R-:W-:-:S04]  /*12b0*/  MOV R0, 0x400 ;  /* 0x0000040000007802 */ /* 0x000fc80000000f00 */
[----:B0-----:R-:W-:-:S05]  /*12c0*/  LEA R0, R3, R0, 0x18 ;  /* 0x0000000003007211 */ /* 0x001fca00078ec0ff */
[----:B------:R-:W-:-:S05]  /*12d0*/  VIADD R0, R0, 0x800 ;  /* 0x0000080000007836 */ /* 0x000fca0000000000 */
[----:B------:R-:W-:-:S13]  /*12e0*/  LOP3.LUT P0, RZ, R0, 0x3ff, RZ, 0xc0, !PT ;  /* 0x000003ff00ff7812 */ /* 0x000fda000780c0ff */
[----:B-1-34-:R-:W-:Y:S05]  /*12f0*/  @!P0 BRA `(.L_x_13) ;  /* 0x0000000000408947 */ /* 0x01afea0003800000 */
[----:B------:R-:W-:Y:S01]  /*1300*/  MOV R0, 0x0 ;  /* 0x0000000000007802 */ /* 0x000fe20000000f00 */
[----:B------:R-:W-:Y:S01]  /*1310*/  ULDC.64 UR4, c[0x4][0x70] ;  /* 0x01001c0000047ab9 */ /* 0x000fe20000000a00 */
[----:B------:R-:W-:Y:S01]  /*1320*/  ULDC.64 UR6, c[0x4][0x8] ;  /* 0x0100020000067ab9 */ /* 0x000fe20000000a00 */
[----:B------:R-:W-:Y:S01]  /*1330*/  IMAD.U32 R4, RZ, RZ, UR4 ;  /* 0x00000004ff047e24 */ /* 0x000fe2000f8e00ff */
[----:B------:R0:W1:Y:S01]  /*1340*/  LDC.64 R14, c[0x4][R0] ;  /* 0x01000000000e7b82 */ /* 0x0000620000000a00 */
[----:B------:R-:W-:Y:S01]  /*1350*/  IMAD.U32 R5, RZ, RZ, UR5 ;  /* 0x00000005ff057e24 */ /* 0x000fe2000f8e00ff */
[----:B------:R-:W-:Y:S01]  /*1360*/  ULDC.64 UR4, c[0x4][0x78] ;  /* 0x01001e0000047ab9 */ /* 0x000fe20000000a00 */
[----:B------:R-:W-:Y:S02]  /*1370*/  IMAD.U32 R10, RZ, RZ, UR6 ;  /* 0x00000006ff0a7e24 */ /* 0x000fe4000f8e00ff */
[----:B------:R-:W-:Y:S02]  /*1380*/  IMAD.U32 R6, RZ, RZ, UR4 ;  /* 0x00000004ff067e24 */ /* 0x000fe4000f8e00ff */
[----:B------:R-:W-:-:S02]  /*1390*/  IMAD.U32 R7, RZ, RZ, UR5 ;  /* 0x00000005ff077e24 */ /* 0x000fc4000f8e00ff */
[----:B------:R-:W-:Y:S02]  /*13a0*/  IMAD.U32 R11, RZ, RZ, UR7 ;  /* 0x00000007ff0b7e24 */ /* 0x000fe4000f8e00ff */
[----:B------:R-:W-:Y:S02]  /*13b0*/  IMAD.MOV.U32 R8, RZ, RZ, 0x70 ;  /* 0x00000070ff087424 */ /* 0x000fe400078e00ff */
[----:B------:R-:W-:Y:S02]  /*13c0*/  IMAD.MOV.U32 R12, RZ, RZ, 0x1 ;  /* 0x00000001ff0c7424 */ /* 0x000fe400078e00ff */
[----:B0-----:R-:W-:-:S07]  /*13d0*/  IMAD.MOV.U32 R13, RZ, RZ, RZ ;  /* 0x000000ffff0d7224 */ /* 0x001fce00078e00ff */
[----:B------:R-:W-:-:S07]  /*13e0*/  LEPC R20, `(.L_x_13) ;  /* 0x000000001014794e */ /* 0x000fce0000000000 */
[----:B-1---5:R-:W-:Y:S05]  /*13f0*/  CALL.ABS.NOINC R14 ;  /* 0x000000000e007343 */ /* 0x022fea0003c00000 */
.L_x_13:
[----:B------:R-:W0:Y:S01]  /*1400*/  S2R R3, SR_CgaCtaId ;  /* 0x0000000000037919 */ /* 0x000e220000008800 */
[----:B------:R-:W-:-:S04]  /*1410*/  MOV R0, 0x400 ;  /* 0x0000040000007802 */ /* 0x000fc80000000f00 */
[----:B0-----:R-:W-:-:S05]  /*1420*/  LEA R0, R3, R0, 0x18 ;  /* 0x0000000003007211 */ /* 0x001fca00078ec0ff */
[----:B------:R-:W-:-:S05]  /*1430*/  VIADD R24, R0, 0x1c800 ;  /* 0x0001c80000187836 */ /* 0x000fca0000000000 */
[----:B------:R-:W-:-:S13]  /*1440*/  LOP3.LUT P0, RZ, R24, 0x3ff, RZ, 0xc0, !PT ;  /* 0x000003ff18ff7812 */ /* 0x000fda000780c0ff */
[----:B------:R-:W-:Y:S05]  /*1450*/  @!P0 BRA `(.L_x_14) ;  /* 0x00000000007c8947 */ /* 0x000fea0003800000 */
        /* <DEDUP_REMOVED lines=16> */
.L_x_15:
[----:B------:R-:W0:Y:S01]  /*1560*/  LDC.64 R22, c[0x4][R22] ;  /* 0x0100000016167b82 */ /* 0x000e220000000a00 */
[----:B------:R-:W-:Y:S01]  /*1570*/  ULDC.64 UR4, c[0x4][0x70] ;  /* 0x01001c0000047ab9 */ /* 0x000fe20000000a00 */
[----:B------:R-:W-:Y:S01]  /*1580*/  ULDC.64 UR6, c[0x4][0x10] ;  /* 0x0100040000067ab9 */ /* 0x000fe20000000a00 */
[----:B------:R-:W-:Y:S02]  /*1590*/  IMAD.U32 R4, RZ, RZ, UR4 ;  /* 0x00000004ff047e24 */ /* 0x000fe4000f8e00ff */
        /* <DEDUP_REMOVED lines=8> */
[----:B------:R-:W-:-:S07]  /*1620*/  IMAD.MOV.U32 R13, RZ, RZ, RZ ;  /* 0x000000ffff0d7224 */ /* 0x000fce00078e00ff */
[----:B------:R-:W-:-:S07]  /*1630*/  LEPC R20, `(.L_x_14) ;  /* 0x000000001014794e */ /* 0x000fce0000000000 */
[----:B0-----:R-:W-:Y:S05]  /*1640*/  CALL.ABS.NOINC R22 ;  /* 0x0000000016007343 */ /* 0x001fea0003c00000 */
.L_x_14:
[----:B------:R-:W-:Y:S01]  /*1650*/  UMOV UR4, 0xffffffff ;  /* 0xffffffff00047882 */ /* 0x000fe20000000000 */
[----:B------:R-:W-:-:S04]  /*1660*/  LOP3.LUT R0, R18, 0x1, RZ, 0xfc, !PT ;  /* 0x0000000112007812 */ /* 0x000fc800078efcff */
[----:B------:R-:W-:Y:S01]  /*1670*/  ISETP.NE.AND P0, PT, R0, 0x3, PT ;  /* 0x000000030000780c */ /* 0x000fe20003f05270 */
[----:B------:R-:W-:-:S12]  /*1680*/  BRA.DIV UR4, `(.L_x_16) ;  /* 0x0000008a04b87947 */ /* 0x000fd8000b800000 */
.L_x_204:
[----:B------:R-:W-:Y:S05]  /*1690*/  @!P0 BRA `(.L_x_17) ;  /* 0x0000000000048947 */ /* 0x000fea0003800000 */
[----:B------:R-:W-:Y:S01]  /*16a0*/  BPT.TRAP 0x1 ;  /* 0x000000040000795c */ /* 0x000fe20000300000 */
.L_x_17:
[----:B------:R-:W0:Y:S01]  /*16b0*/  S2UR UR5, SR_CgaCtaId ;  /* 0x00000000000579c3 */ /* 0x000e220000008800 */
[----:B------:R-:W-:Y:S01]  /*16c0*/  UMOV UR4, 0x400 ;  /* 0x0000040000047882 */ /* 0x000fe20000000000 */
[----:B------:R-:W-:Y:S02]  /*16d0*/  IMAD.U32 R0, RZ, RZ, UR40 ;  /* 0x00000028ff007e24 */ /* 0x000fe4000f8e00ff */
[----:B------:R-:W-:-:S03]  /*16e0*/  IMAD.U32 R4, RZ, RZ, UR41 ;  /* 0x00000029ff047e24 */ /* 0x000fc6000f8e00ff */
[----:B------:R-:W-:Y:S01]  /*16f0*/  SHF.L.U32 R0, R0, 0x1f, RZ ;  /* 0x0000001f00007819 */ /* 0x000fe200000006ff */
[----:B0-----:R-:W-:-:S06]  /*1700*/  ULEA UR4, UR5, UR4, 0x18 ;  /* 0x0000000405047291 */ /* 0x001fcc000f8ec03f */
[----:B------:R-:W-:-:S04]  /*1710*/  IMAD.U32 R3, RZ, RZ, UR4 ;  /* 0x00000004ff037e24 */ /* 0x000fc8000f8e00ff */
[----:B------:R-:W-:-:S04]  /*1720*/  IMAD R5, R4, 0x8, R3 ;  /* 0x0000000804057824 */ /* 0x000fc800078e0203 */
[----:B------:R0:W1:Y:S01]  /*1730*/  SYNCS.PHASECHK.TRANS64.TRYWAIT P1, [R5+URZ], R0 ;  /* 0x00000000050075a7 */ /* 0x000062000802017f */
[----:B------:R-:W-:Y:S05]  /*1740*/  @!P0 BRA `(.L_x_18) ;  /* 0x0000000000048947 */ /* 0x000fea0003800000 */
[----:B------:R-:W-:Y:S01]  /*1750*/  BPT.TRAP 0x1 ;  /* 0x000000040000795c */ /* 0x000fe20000300000 */
.L_x_18:
[----:B-1----:R-:W-:Y:S05]  /*1760*/  @P1 BRA `(.L_x_19) ;  /* 0x0000000000081947 */ /* 0x002fea0003800000 */
[----:B------:R-:W1:Y:S02]  /*1770*/  SYNCS.PHASECHK.TRANS64.TRYWAIT P1, [R5+URZ], R0 ;  /* 0x00000000050075a7 */ /* 0x000e64000802017f */
[----:B-1----:R-:W-:Y:S05]  /*1780*/  @!P1 BRA `(.L_x_20) ;  /* 0x0000008800989947 */ /* 0x002fea0003800000 */
.L_x_19:
[----:B------:R-:W-:-:S04]  /*1790*/  UIADD3 UR4, UR41, 0x1, URZ ;  /* 0x0000000129047890 */ /* 0x000fc8000fffe03f */
[----:B------:R-:W-:Y:S02]  /*17a0*/  UISETP.NE.AND UP0, UPT, UR4, 0x7, UPT ;  /* 0x000000070400788c */ /* 0x000fe4000bf05270 */
[----:B01----:R-:W-:Y:S02]  /*17b0*/  IMAD.U32 R0, RZ, RZ, UR4 ;  /* 0x00000004ff007e24 */ /* 0x003fe4000f8e00ff */
[----:B------:R-:W-:Y:S02]  /*17c0*/  USEL UR4, URZ, 0x1, UP0 ;  /* 0x000000013f047887 */ /* 0x000fe40008000000 */
[----:B------:R-:W-:Y:S02]  /*17d0*/  PLOP3.LUT P1, PT, PT, PT, UP0, 0x80, 0x0 ;  /* 0x000000000000781c */ /* 0x000fe40003f2f008 */
[----:B------:R-:W-:Y:S02]  /*17e0*/  ULOP3.LUT UR4, UR40, UR4, URZ, 0x3c, !UPT ;  /* 0x0000000428047292 */ /* 0x000fe4000f8e3c3f */
[----:B------:R-:W-:-:S04]  /*17f0*/  SEL R0, R0, RZ, P1 ;  /* 0x000000ff00007207 */ /* 0x000fc80000800000 */
[----:B------:R-:W-:Y:S01]  /*1800*/  IMAD.U32 R113, RZ, RZ, UR4 ;  /* 0x00000004ff717e24 */ /* 0x000fe2000f8e00ff */
[----:B------:R-:W-:Y:S06]  /*1810*/  @!P0 BRA `(.L_x_21) ;  /* 0x0000000000048947 */ /* 0x000fec0003800000 */
[----:B------:R-:W-:Y:S01]  /*1820*/  BPT.TRAP 0x1 ;  /* 0x000000040000795c */ /* 0x000fe20000300000 */
.L_x_21:
[----:B------:R-:W-:Y:S01]  /*1830*/  IMAD.U32 R5, RZ, RZ, UR41 ;  /* 0x00000029ff057e24 */ /* 0x000fe2000f8e00ff */
[----:B------:R-:W-:Y:S01]  /*1840*/  SHF.L.U32 R117, R113, 0x1f, RZ ;  /* 0x0000001f71757819 */ /* 0x000fe200000006ff */
[----:B------:R-:W-:Y:S01]  /*1850*/  IMAD R4, R0, 0x8, R3 ;  /* 0x0000000800047824 */ /* 0x000fe200078e0203 */
[----:B------:R-:W-:Y:S01]  /*1860*/  ISETP.NE.AND P2, PT, RZ, UR44, PT ;  /* 0x0000002cff007c0c */ /* 0x000fe2000bf45270 */
[----:B------:R-:W-:Y:S02]  /*1870*/  IMAD R6, R5, 0x4000, R96 ;  /* 0x0000400005067824 */ /* 0x000fe400078e0260 */
[----:B------:R0:W1:Y:S10]  /*1880*/  SYNCS.PHASECHK.TRANS64.TRYWAIT P1, [R4+URZ], R117 ;  /* 0x00000075040075a7 */ /* 0x000074000802017f */
[----:B------:R-:W-:Y:S05]  /*1890*/  WARPSYNC.ALL ;  /* 0x0000000000007948 */ /* 0x000fea0003800000 */
[----:B------:R-:W-:-:S04]  /*18a0*/  IMAD.IADD R6, R3, 0x1, R6 ;  /* 0x0000000103067824 */ /* 0x000fc800078e0206 */
[--C-:B------:R-:W-:Y:S01]  /*18b0*/  IMAD.IADD R114, R99, 0x1, R6.reuse ;  /* 0x0000000163727824 */ /* 0x100fe200078e0206 */
[----:B------:R-:W-:Y:S01]  /*18c0*/  LDS.U8 R5, [R6+0x800] ;  /* 0x0008000006057984 */ /* 0x000fe20000000000 */
[----:B------:R-:W-:-:S03]  /*18d0*/  IMAD.IADD R116, R104, 0x1, R6 ;  /* 0x0000000168747824 */ /* 0x000fc600078e0206 */
[----:B------:R-:W-:Y:S01]  /*18e0*/  LDS.U8 R7, [R6+0x808] ;  /* 0x0008080006077984 */ /* 0x000fe20000000000 */
[----:B------:R-:W-:-:S03]  /*18f0*/  IMAD.IADD R115, R99, 0x1, R116 ;  /* 0x0000000163737824 */ /* 0x000fc600078e0274 */
[----:B------:R-:W-:Y:S04]  /*1900*/  LDS.U8 R9, [R6+0x1000] ;  /* 0x0010000006097984 */ /* 0x000fe80000000000 */
[----:B------:R-:W-:Y:S04]  /*1910*/  LDS.U8 R11, [R6+0x1008] ;  /* 0x00100800060b7984 */ /* 0x000fe80000000000 */
[----:B------:R-:W-:Y:S04]  /*1920*/  LDS.U8 R13, [R6+0x1800] ;  /* 0x00180000060d7984 */ /* 0x000fe80000000000 */
[----:B------:R-:W-:Y:S04]  /*1930*/  LDS.U8 R15, [R6+0x1808] ;  /* 0x00180800060f7984 */ /* 0x000fe80000000000 */
[----:B------:R-:W-:Y:S04]  /*1940*/  LDS.U8 R21, [R6+0x2000] ;  /* 0x0020000006157984 */ /* 0x000fe80000000000 */
[----:B------:R-:W-:Y:S04]  /*1950*/  LDS.U8 R23, [R6+0x2008] ;  /* 0x0020080006177984 */ /* 0x000fe80000000000 */
[----:B------:R-:W2:Y:S04]  /*1960*/  LDS.U8 R8, [R114+0x800] ;  /* 0x0008000072087984 */ /* 0x000ea80000000000 */
[----:B------:R-:W3:Y:S04]  /*1970*/  LDS.U8 R12, [R114+0x808] ;  /* 0x00080800720c7984 */ /* 0x000ee80000000000 */
[----:B------:R-:W4:Y:S04]  /*1980*/  LDS.U8 R22, [R114+0x1000] ;  /* 0x0010000072167984 */ /* 0x000f280000000000 */
[----:B------:R-:W0:Y:S04]  /*1990*/  LDS.U8 R28, [R114+0x1008] ;  /* 0x00100800721c7984 */ /* 0x000e280000000000 */
[----:B------:R-:W1:Y:S04]  /*19a0*/  LDS.U8 R34, [R114+0x1800] ;  /* 0x0018000072227984 */ /* 0x000e680000000000 */
[----:B------:R-:W1:Y:S04]  /*19b0*/  LDS.U8 R38, [R114+0x1808] ;  /* 0x0018080072267984 */ /* 0x000e680000000000 */
[----:B------:R-:W1:Y:S04]  /*19c0*/  LDS.U8 R44, [R114+0x2000] ;  /* 0x00200000722c7984 */ /* 0x000e680000000000 */
[----:B------:R-:W1:Y:S04]  /*19d0*/  LDS.U8 R48, [R114+0x2008] ;  /* 0x0020080072307984 */ /* 0x000e680000000000 */
[----:B------:R-:W1:Y:S04]  /*19e0*/  LDS.U8 R10, [R116+0x800] ;  /* 0x00080000740a7984 */ /* 0x000e680000000000 */
[----:B------:R-:W1:Y:S04]  /*19f0*/  LDS.U8 R14, [R116+0x808] ;  /* 0x00080800740e7984 */ /* 0x000e680000000000 */
[----:B------:R-:W1:Y:S01]  /*1a00*/  LDS.U8 R26, [R116+0x1000] ;  /* 0x00100000741a7984 */ /* 0x000e620000000000 */
[----:B--2---:R-:W-:-:S03]  /*1a10*/  PRMT R5, R8, 0x7604, R5 ;  /* 0x0000760408057816 */ /* 0x004fc60000000005 */
[----:B------:R-:W2:Y:S01]  /*1a20*/  LDS.U8 R30, [R116+0x1008] ;  /* 0x00100800741e7984 */ /* 0x000ea20000000000 */
[----:B---3--:R-:W-:-:S03]  /*1a30*/  PRMT R7, R12, 0x7604, R7 ;  /* 0x000076040c077816 */ /* 0x008fc60000000007 */
[----:B------:R-:W3:Y:S01]  /*1a40*/  LDS.U8 R36, [R116+0x1800] ;  /* 0x0018000074247984 */ /* 0x000ee20000000000 */
[----:B----4-:R-:W-:-:S03]  /*1a50*/  PRMT R9, R22, 0x7604, R9 ;  /* 0x0000760416097816 */ /* 0x010fc60000000009 */
[----:B------:R-:W4:Y:S01]  /*1a60*/  LDS.U8 R40, [R116+0x1808] ;  /* 0x0018080074287984 */ /* 0x000f220000000000 */
[----:B0-----:R-:W-:-:S03]  /*1a70*/  PRMT R11, R28, 0x7604, R11 ;  /* 0x000076041c0b7816 */ /* 0x001fc6000000000b */
[----:B------:R-:W0:Y:S01]  /*1a80*/  LDS.U8 R46, [R116+0x2000] ;  /* 0x00200000742e7984 */ /* 0x000e220000000000 */
[----:B-1----:R-:W-:-:S03]  /*1a90*/  PRMT R13, R34, 0x7604, R13 ;  /* 0x00007604220d7816 */ /* 0x002fc6000000000d */
[----:B------:R-:W1:Y:S01]  /*1aa0*/  LDS.U8 R50, [R116+0x2008] ;  /* 0x0020080074327984 */ /* 0x000e620000000000 */
[----:B------:R-:W-:-:S03]  /*1ab0*/  PRMT R15, R38, 0x7604, R15 ;  /* 0x00007604260f7816 */ /* 0x000fc6000000000f */
        /* <DEDUP_REMOVED lines=11> */
[----:B--2---:R-:W-:-:S03]  /*1b70*/  PRMT R11, R30, 0x7054, R11 ;  /* 0x000070541e0b7816 */ /* 0x004fc6000000000b */
[----:B------:R-:W2:Y:S01]  /*1b80*/  LDS.U8 R110, [R115+0x2000] ;  /* 0x00200000736e7984 */ /* 0x000ea20000000000 */
[----:B---3--:R-:W-:-:S03]  /*1b90*/  PRMT R13, R36, 0x7054, R13 ;  /* 0x00007054240d7816 */ /* 0x008fc6000000000d */
[----:B------:R-:W3:Y:S01]  /*1ba0*/  LDS.U8 R52, [R115+0x2008] ;  /* 0x0020080073347984 */ /* 0x000ee20000000000 */
[----:B----4-:R-:W-:Y:S02]  /*1bb0*/  PRMT R15, R40, 0x7054, R15 ;  /* 0x00007054280f7816 */ /* 0x010fe4000000000f */
[----:B0-----:R-:W-:Y:S02]  /*1bc0*/  PRMT R21, R46, 0x7054, R21 ;  /* 0x000070542e157816 */ /* 0x001fe40000000015 */
[----:B-1----:R-:W-:Y:S02]  /*1bd0*/  PRMT R23, R50, 0x7054, R23 ;  /* 0x0000705432177816 */ /* 0x002fe40000000017 */
[----:B------:R-:W-:Y:S02]  /*1be0*/  PRMT R100, R100, 0x654, R5 ;  /* 0x0000065464647816 */ /* 0x000fe40000000005 */
[----:B------:R-:W-:Y:S02]  /*1bf0*/  PRMT R101, R20, 0x654, R7 ;  /* 0x0000065414657816 */ /* 0x000fe40000000007 */
[----:B------:R-:W-:-:S02]  /*1c00*/  PRMT R102, R102, 0x654, R9 ;  /* 0x0000065466667816 */ /* 0x000fc40000000009 */
[----:B------:R-:W-:Y:S02]  /*1c10*/  PRMT R103, R32, 0x654, R11 ;  /* 0x0000065420677816 */ /* 0x000fe4000000000b */
[----:B------:R-:W-:Y:S02]  /*1c20*/  PRMT R108, R108, 0x654, R13 ;  /* 0x000006546c6c7816 */ /* 0x000fe4000000000d */
[----:B------:R-:W-:Y:S02]  /*1c30*/  PRMT R109, R42, 0x654, R15 ;  /* 0x000006542a6d7816 */ /* 0x000fe4000000000f */
[----:B--2---:R-:W-:Y:S02]  /*1c40*/  PRMT R110, R110, 0x654, R21 ;  /* 0x000006546e6e7816 */ /* 0x004fe40000000015 */
[----:B---3--:R-:W-:Y:S02]  /*1c50*/  PRMT R111, R52, 0x654, R23 ;  /* 0x00000654346f7816 */ /* 0x008fe40000000017 */
[----:B------:R-:W-:Y:S01]  /*1c60*/  R2UR UR4, R24 ;  /* 0x00000000180472ca */ /* 0x000fe200000e0000 */
[----:B------:R-:W-:Y:S01]  /*1c70*/  UMOV UR7, 0x40000040 ;  /* 0x4000004000077882 */ /* 0x000fe20000000000 */
[----:B------:R-:W-:-:S11]  /*1c80*/  WARPGROUP.ARRIVE ;  /* 0x00000000000079c5 */ /* 0x000fd60000000000 */
[----:B------:R-:W-:-:S04]  /*1c90*/  USHF.R.U32.HI UR4, URZ, 0x4, UR4 ;  /* 0x000000043f047899 */ /* 0x000fc80008011604 */
[----:B------:R-:W-:-:S04]  /*1ca0*/  ULOP3.LUT UR4, UR4, 0x3fff, URZ, 0xc0, !UPT ;  /* 0x00003fff04047892 */ /* 0x000fc8000f8ec03f */
[----:B------:R-:W-:-:S04]  /*1cb0*/  ULOP3.LUT UR5, UR4, 0x10000, URZ, 0xfc, !UPT ;  /* 0x0001000004057892 */ /* 0x000fc8000f8efc3f */
[----:B------:R-:W-:-:S07]  /*1cc0*/  ULEA UR4, UR41, UR5, 0xa ;  /* 0x0000000529047291 */ /* 0x000fce000f8e503f */
[----:B------:R-:W-:Y:S02]  /*1cd0*/  UMOV UR6, UR4 ;  /* 0x0000000400067c82 */ /* 0x000fe40008000000 */
[----:B------:R-:W-:Y:S01]  /*1ce0*/  QGMMA.64x128x32.F32.E4M3.E4M3 R24, R100, gdesc[UR4], RZ, !UPT, gsb0 ;  /* 0x01e0000464187df3 */ /* 0x000fe2000c0008ff */
[----:B------:R-:W-:Y:S01]  /*1cf0*/  UIADD3 UR6, UR4, 0x2, URZ ;  /* 0x0000000204067890 */ /* 0x000fe2000fffe03f */
[----:B------:R-:W-:Y:S01]  /*1d00*/  UMOV UR7, 0x40000040 ;  /* 0x4000004000077882 */ /* 0x000fe20000000000 */
[----:B------:R-:W-:Y:S02]  /*1d10*/  WARPGROUP.DEPBAR.LE gsb0, 0x0 ;  /* 0x00008000000079c5 */ /* 0x000fe40000010000 */
[----:B------:R-:W-:-:S07]  /*1d20*/  WARPGROUP.ARRIVE ;  /* 0x00000000000079c5 */ /* 0x000fce0000000000 */
[----:B------:R-:W-:Y:S01]  /*1d30*/  QGMMA.64x128x32.F32.E4M3.E4M3 R24, R108, gdesc[UR4], R24, gsb0 ;  /* 0x01e000046c187df3 */ /* 0x000fe20008000818 */
[----:B------:R-:W-:Y:S01]  /*1d40*/  UIADD3 UR6, UR4, 0x4, URZ ;  /* 0x0000000404067890 */ /* 0x000fe2000fffe03f */
[----:B------:R-:W-:Y:S01]  /*1d50*/  UMOV UR7, 0x40000040 ;  /* 0x4000004000077882 */ /* 0x000fe20000000000 */
[----:B------:R-:W-:Y:S01]  /*1d60*/  UIADD3 UR4, UR4, 0x6, URZ ;  /* 0x0000000604047890 */ /* 0x000fe2000fffe03f */
[----:B------:R-:W-:Y:S02]  /*1d70*/  WARPGROUP.DEPBAR.LE gsb0, 0x0 ;  /* 0x00008000000079c5 */ /* 0x000fe40000010000 */
[----:B------:R-:W-:Y:S04]  /*1d80*/  LDS.U8 R5, [R6+0x2800] ;  /* 0x0028000006057984 */ /* 0x000fe80000000000 */
[----:B------:R-:W0:Y:S04]  /*1d90*/  LDS.U8 R8, [R114+0x2800] ;  /* 0x0028000072087984 */ /* 0x000e280000000000 */
[----:B------:R-:W-:Y:S04]  /*1da0*/  LDS.U8 R7, [R6+0x2808] ;  /* 0x0028080006077984 */ /* 0x000fe80000000000 */
[----:B------:R-:W1:Y:S04]  /*1db0*/  LDS.U8 R12, [R114+0x2808] ;  /* 0x00280800720c7984 */ /* 0x000e680000000000 */
[----:B------:R-:W-:Y:S04]  /*1dc0*/  LDS.U8 R9, [R6+0x3000] ;  /* 0x0030000006097984 */ /* 0x000fe80000000000 */
[----:B------:R-:W2:Y:S04]  /*1dd0*/  LDS.U8 R22, [R114+0x3000] ;  /* 0x0030000072167984 */ /* 0x000ea80000000000 */
[----:B------:R-:W-:Y:S04]  /*1de0*/  LDS.U8 R13, [R6+0x3008] ;  /* 0x00300800060d7984 */ /* 0x000fe80000000000 */
[----:B------:R-:W3:Y:S04]  /*1df0*/  LDS.U8 R108, [R114+0x3008] ;  /* 0x00300800726c7984 */ /* 0x000ee80000000000 */
[----:B------:R-:W4:Y:S04]  /*1e00*/  LDS.U8 R10, [R116+0x2800] ;  /* 0x00280000740a7984 */ /* 0x000f280000000000 */
[----:B------:R-:W4:Y:S04]  /*1e10*/  LDS.U8 R14, [R116+0x2808] ;  /* 0x00280800740e7984 */ /* 0x000f280000000000 */
[----:B------:R-:W4:Y:S04]  /*1e20*/  LDS.U8 R102, [R116+0x3000] ;  /* 0x0030000074667984 */ /* 0x000f280000000000 */
[----:B------:R-:W4:Y:S01]  /*1e30*/  LDS.U8 R110, [R116+0x3008] ;  /* 0x00300800746e7984 */ /* 0x000f220000000000 */
[----:B0-----:R-:W-:-:S03]  /*1e40*/  PRMT R5, R8, 0x7604, R5 ;  /* 0x0000760408057816 */ /* 0x001fc60000000005 */
[----:B------:R-:W0:Y:S04]  /*1e50*/  LDS.U8 R100, [R115+0x2800] ;  /* 0x0028000073647984 */ /* 0x000e280000000000 */
[----:B------:R-:W0:Y:S01]  /*1e60*/  LDS.U8 R20, [R115+0x2808] ;  /* 0x0028080073147984 */ /* 0x000e220000000000 */
[----:B-1----:R-:W-:-:S03]  /*1e70*/  PRMT R7, R12, 0x7604, R7 ;  /* 0x000076040c077816 */ /* 0x002fc60000000007 */
[----:B------:R-:W1:Y:S04]  /*1e80*/  LDS.U8 R11, [R115+0x3000] ;  /* 0x00300000730b7984 */ /* 0x000e680000000000 */
[----:B------:R-:W1:Y:S01]  /*1e90*/  LDS.U8 R112, [R115+0x3008] ;  /* 0x0030080073707984 */ /* 0x000e620000000000 */
[----:B--2---:R-:W-:Y:S02]  /*1ea0*/  PRMT R9, R22, 0x7604, R9 ;  /* 0x0000760416097816 */ /* 0x004fe40000000009 */
[----:B---3--:R-:W-:Y:S02]  /*1eb0*/  PRMT R13, R108, 0x7604, R13 ;  /* 0x000076046c0d7816 */ /* 0x008fe4000000000d */
[----:B----4-:R-:W-:Y:S02]  /*1ec0*/  PRMT R5, R10, 0x7054, R5 ;  /* 0x000070540a057816 */ /* 0x010fe40000000005 */
[----:B------:R-:W-:-:S02]  /*1ed0*/  PRMT R7, R14, 0x7054, R7 ;  /* 0x000070540e077816 */ /* 0x000fc40000000007 */
[----:B------:R-:W-:Y:S02]  /*1ee0*/  PRMT R102, R102, 0x7054, R9 ;  /* 0x0000705466667816 */ /* 0x000fe40000000009 */
[----:B------:R-:W-:Y:S02]  /*1ef0*/  PRMT R13, R110, 0x7054, R13 ;  /* 0x000070546e0d7816 */ /* 0x000fe4000000000d */
[----:B0-----:R-:W-:Y:S02]  /*1f00*/  PRMT R100, R100, 0x654, R5 ;  /* 0x0000065464647816 */ /* 0x001fe40000000005 */
[----:B------:R-:W-:Y:S02]  /*1f10*/  PRMT R101, R20, 0x654, R7 ;  /* 0x0000065414657816 */ /* 0x000fe40000000007 */
[----:B-1----:R-:W-:Y:S02]  /*1f20*/  PRMT R102, R11, 0x654, R102 ;  /* 0x000006540b667816 */ /* 0x002fe40000000066 */
[----:B------:R-:W-:-:S04]  /*1f30*/  PRMT R103, R112, 0x654, R13 ;  /* 0x0000065470677816 */ /* 0x000fc8000000000d */
[----:B------:R-:W-:-:S06]  /*1f40*/  WARPGROUP.ARRIVE ;  /* 0x00000000000079c5 */ /* 0x000fcc0000000000 */
[----:B------:R-:W-:Y:S01]  /*1f50*/  QGMMA.64x128x32.F32.E4M3.E4M3 R24, R100, gdesc[UR4], R24, gsb0 ;  /* 0x01e0000464187df3 */ /* 0x000fe20008000818 */
[----:B------:R-:W-:Y:S01]  /*1f60*/  UMOV UR6, UR4 ;  /* 0x0000000400067c82 */ /* 0x000fe20008000000 */
[----:B------:R-:W-:Y:S01]  /*1f70*/  UMOV UR7, 0x40000040 ;  /* 0x4000004000077882 */ /* 0x000fe20000000000 */
[----:B------:R-:W-:Y:S02]  /*1f80*/  WARPGROUP.DEPBAR.LE gsb0, 0x0 ;  /* 0x00008000000079c5 */ /* 0x000fe40000010000 */
[----:B------:R-:W-:Y:S04]  /*1f90*/  LDS.U8 R5, [R6+0x3800] ;  /* 0x0038000006057984 */ /* 0x000fe80000000000 */
[----:B------:R-:W0:Y:S04]  /*1fa0*/  LDS.U8 R8, [R114+0x3800] ;  /* 0x0038000072087984 */ /* 0x000e280000000000 */
[----:B------:R-:W-:Y:S04]  /*1fb0*/  LDS.U8 R7, [R6+0x3808] ;  /* 0x0038080006077984 */ /* 0x000fe80000000000 */
[----:B------:R-:W-:Y:S04]  /*1fc0*/  LDS.U8 R9, [R6+0x4000] ;  /* 0x0040000006097984 */ /* 0x000fe80000000000 */
[----:B------:R-:W-:Y:S04]  /*1fd0*/  LDS.U8 R11, [R6+0x4008] ;  /* 0x00400800060b7984 */ /* 0x000fe80000000000 */
[----:B------:R-:W1:Y:S04]  /*1fe0*/  LDS.U8 R12, [R114+0x3808] ;  /* 0x00380800720c7984 */ /* 0x000e680000000000 */
[----:B------:R-:W2:Y:S04]  /*1ff0*/  LDS.U8 R22, [R114+0x4000] ;  /* 0x0040000072167984 */ /* 0x000ea80000000000 */
[----:B------:R-:W3:Y:S04]  /*2000*/  LDS.U8 R102, [R114+0x4008] ;  /* 0x0040080072667984 */ /* 0x000ee80000000000 */
[----:B------:R-:W4:Y:S04]  /*2010*/  LDS.U8 R10, [R116+0x3800] ;  /* 0x00380000740a7984 */ /* 0x000f280000000000 */
[----:B------:R-:W4:Y:S04]  /*2020*/  LDS.U8 R14, [R116+0x3808] ;  /* 0x00380800740e7984 */ /* 0x000f280000000000 */
[----:B------:R-:W4:Y:S04]  /*2030*/  LDS.U8 R100, [R116+0x4000] ;  /* 0x0040000074647984 */ /* 0x000f280000000000 */
[----:B------:R-:W4:Y:S01]  /*2040*/  LDS.U8 R112, [R116+0x4008] ;  /* 0x0040080074707984 */ /* 0x000f220000000000 */
[----:B0-----:R-:W-:-:S03]  /*2050*/  PRMT R5, R8, 0x7604, R5 ;  /* 0x0000760408057816 */ /* 0x001fc60000000005 */
[----:B------:R-:W0:Y:S04]  /*2060*/  LDS.U8 R108, [R115+0x3800] ;  /* 0x00380000736c7984 */ /* 0x000e280000000000 */
[----:B------:R-:W0:Y:S04]  /*2070*/  LDS.U8 R20, [R115+0x3808] ;  /* 0x0038080073147984 */ /* 0x000e280000000000 */
[----:B------:R-:W0:Y:S04]  /*2080*/  LDS.U8 R110, [R115+0x4000] ;  /* 0x00400000736e7984 */ /* 0x000e280000000000 */
[----:B------:R-:W0:Y:S01]  /*2090*/  LDS.U8 R6, [R115+0x4008] ;  /* 0x0040080073067984 */ /* 0x000e220000000000 */
[----:B-1----:R-:W-:-:S02]  /*20a0*/  PRMT R7, R12, 0x7604, R7 ;  /* 0x000076040c077816 */ /* 0x002fc40000000007 */
[----:B--2---:R-:W-:Y:S02]  /*20b0*/  PRMT R9, R22, 0x7604, R9 ;  /* 0x0000760416097816 */ /* 0x004fe40000000009 */
[----:B---3--:R-:W-:Y:S02]  /*20c0*/  PRMT R11, R102, 0x7604, R11 ;  /* 0x00007604660b7816 */ /* 0x008fe4000000000b */
[----:B----4-:R-:W-:Y:S02]  /*20d0*/  PRMT R5, R10, 0x7054, R5 ;  /* 0x000070540a057816 */ /* 0x010fe40000000005 */
[----:B------:R-:W-:Y:S02]  /*20e0*/  PRMT R7, R14, 0x7054, R7 ;  /* 0x000070540e077816 */ /* 0x000fe40000000007 */
[----:B------:R-:W-:Y:S02]  /*20f0*/  PRMT R9, R100, 0x7054, R9 ;  /* 0x0000705464097816 */ /* 0x000fe40000000009 */
[----:B------:R-:W-:-:S02]  /*2100*/  PRMT R11, R112, 0x7054, R11 ;  /* 0x00007054700b7816 */ /* 0x000fc4000000000b */
[----:B0-----:R-:W-:Y:S02]  /*2110*/  PRMT R108, R108, 0x654, R5 ;  /* 0x000006546c6c7816 */ /* 0x001fe40000000005 */
[----:B------:R-:W-:Y:S02]  /*2120*/  PRMT R109, R20, 0x654, R7 ;  /* 0x00000654146d7816 */ /* 0x000fe40000000007 */
[----:B------:R-:W-:Y:S02]  /*2130*/  PRMT R110, R110, 0x654, R9 ;  /* 0x000006546e6e7816 */ /* 0x000fe40000000009 */
[----:B------:R-:W-:-:S04]  /*2140*/  PRMT R111, R6, 0x654, R11 ;  /* 0x00000654066f7816 */ /* 0x000fc8000000000b */
[----:B------:R-:W-:-:S06]  /*2150*/  WARPGROUP.ARRIVE ;  /* 0x00000000000079c5 */ /* 0x000fcc0000000000 */
[----:B------:R-:W-:Y:S03]  /*2160*/  QGMMA.64x128x32.F32.E4M3.E4M3 R24, R108, gdesc[UR4], R24, gsb0 ;  /* 0x01e000046c187df3 */ /* 0x000fe60008000818 */
[----:B------:R-:W-:Y:S02]  /*2170*/  WARPGROUP.DEPBAR.LE gsb0, 0x0 ;  /* 0x00008000000079c5 */ /* 0x000fe40000010000 */
[----:B------:R-:W-:Y:S05]  /*2180*/  @!P2 BRA `(.L_x_22) ;  /* 0x000000140090a947 */ /* 0x000fea0003800000 */
[----:B------:R-:W-:Y:S05]  /*2190*/  @!P0 BRA `(.L_x_23) ;  /* 0x0000000000048947 */ /* 0x000fea0003800000 */
[----:B------:R-:W-:Y:S01]  /*21a0*/  BPT.TRAP 0x1 ;  /* 0x000000040000795c */ /* 0x000fe20000300000 */
.L_x_23:
[----:B------:R-:W-:-:S05]  /*21b0*/  IMAD.SHL.U32 R12, R0, 0x4000, RZ ;  /* 0x00004000000c7824 */ /* 0x000fca00078e00ff */
[----:B------:R-:W-:Y:S01]  /*21c0*/  IADD3 R5, R3, R12, R96 ;  /* 0x0000000c03057210 */ /* 0x000fe20007ffe060 */
[----:B------:R-:W-:Y:S06]  /*21d0*/  @P1 BRA `(.L_x_24) ;  /* 0x0000000000081947 */ /* 0x000fec0003800000 */
[----:B------:R-:W0:Y:S02]  /*21e0*/  SYNCS.PHASECHK.TRANS64.TRYWAIT P1, [R4+URZ], R117 ;  /* 0x00000075040075a7 */ /* 0x000e24000802017f */
[----:B0-----:R-:W-:Y:S05]  /*21f0*/  @!P1 BRA `(.L_x_25) ;  /* 0x0000008000109947 */ /* 0x001fea0003800000 */
.L_x_24:
[C-C-:B------:R-:W-:Y:S01]  /*2200*/  IMAD.IADD R14, R99.reuse, 0x1, R5.reuse ;  /* 0x00000001630e7824 */ /* 0x140fe200078e0205 */
[----:B0-----:R-:W-:Y:S01]  /*2210*/  LDS.U8 R4, [R5+0x800] ;  /* 0x0008000005047984 */ /* 0x001fe20000000000 */
[----:B------:R-:W-:Y:S01]  /*2220*/  IMAD.IADD R20, R104, 0x1, R5 ;  /* 0x0000000168147824 */ /* 0x000fe200078e0205 */
[----:B------:R-:W0:Y:S02]  /*2230*/  LDC R100, c[0x0][0x28c] ;  /* 0x0000a300ff647b82 */ /* 0x000e240000000800 */
[----:B------:R-:W1:Y:S01]  /*2240*/  LDS.U8 R7, [R14+0x800] ;  /* 0x000800000e077984 */ /* 0x000e620000000000 */
[----:B------:R-:W-:-:S03]  /*2250*/  IMAD.IADD R22, R99, 0x1, R20 ;  /* 0x0000000163167824 */ /* 0x000fc600078e0214 */
[----:B------:R-:W-:Y:S04]  /*2260*/  LDS.U8 R6, [R5+0x808] ;  /* 0x0008080005067984 */ /* 0x000fe80000000000 */
[----:B------:R-:W-:Y:S04]  /*2270*/  LDS.U8 R8, [R5+0x1000] ;  /* 0x0010000005087984 */ /* 0x000fe80000000000 */
[----:B------:R-:W-:Y:S04]  /*2280*/  LDS.U8 R10, [R5+0x1008] ;  /* 0x00100800050a7984 */ /* 0x000fe80000000000 */
[----:B------:R-:W2:Y:S04]  /*2290*/  LDS.U8 R13, [R14+0x808] ;  /* 0x000808000e0d7984 */ /* 0x000ea80000000000 */
[----:B------:R-:W3:Y:S01]  /*22a0*/  LDS.U8 R21, [R14+0x1000] ;  /* 0x001000000e157984 */ /* 0x000ee20000000000 */
[----:B0-----:R-:W-:-:S03]  /*22b0*/  ISETP.GE.AND P1, PT, R100, 0x101, PT ;  /* 0x000001016400780c */ /* 0x001fc60003f26270 */
[----:B------:R-:W0:Y:S04]  /*22c0*/  LDS.U8 R103, [R14+0x1008] ;  /* 0x001008000e677984 */ /* 0x000e280000000000 */
[----:B------:R-:W4:Y:S04]  /*22d0*/  LDS.U8 R9, [R20+0x800] ;  /* 0x0008000014097984 */ /* 0x000f280000000000 */
[----:B------:R-:W4:Y:S04]  /*22e0*/  LDS.U8 R15, [R20+0x808] ;  /* 0x00080800140f7984 */ /* 0x000f280000000000 */
[----:B------:R-:W4:Y:S04]  /*22f0*/  LDS.U8 R23, [R20+0x1000] ;  /* 0x0010000014177984 */ /* 0x000f280000000000 */
[----:B------:R-:W4:Y:S01]  /*2300*/  LDS.U8 R109, [R20+0x1008] ;  /* 0x00100800146d7984 */ /* 0x000f220000000000 */
[----:B-1----:R-:W-:-:S03]  /*2310*/  PRMT R4, R7, 0x7604, R4 ;  /* 0x0000760407047816 */ /* 0x002fc60000000004 */
[----:B------:R-:W1:Y:S04]  /*2320*/  LDS.U8 R11, [R22+0x800] ;  /* 0x00080000160b7984 */ /* 0x000e680000000000 */
[----:B------:R-:W1:Y:S04]  /*2330*/  LDS.U8 R101, [R22+0x808] ;  /* 0x0008080016657984 */ /* 0x000e680000000000 */
[----:B------:R-:W1:Y:S04]  /*2340*/  LDS.U8 R5, [R22+0x1000] ;  /* 0x0010000016057984 */ /* 0x000e680000000000 */
[----:B------:R-:W1:Y:S01]  /*2350*/  LDS.U8 R111, [R22+0x1008] ;  /* 0x00100800166f7984 */ /* 0x000e620000000000 */
[----:B--2---:R-:W-:-:S02]  /*2360*/  PRMT R6, R13, 0x7604, R6 ;  /* 0x000076040d067816 */ /* 0x004fc40000000006 */
[----:B---3--:R-:W-:Y:S02]  /*2370*/  PRMT R8, R21, 0x7604, R8 ;  /* 0x0000760415087816 */ /* 0x008fe40000000008 */
[----:B0-----:R-:W-:Y:S02]  /*2380*/  PRMT R10, R103, 0x7604, R10 ;  /* 0x00007604670a7816 */ /* 0x001fe4000000000a */
[----:B----4-:R-:W-:Y:S02]  /*2390*/  PRMT R4, R9, 0x7054, R4 ;  /* 0x0000705409047816 */ /* 0x010fe40000000004 */
[----:B------:R-:W-:Y:S02]  /*23a0*/  PRMT R6, R15, 0x7054, R6 ;  /* 0x000070540f067816 */ /* 0x000fe40000000006 */
[----:B------:R-:W-:Y:S02]  /*23b0*/  PRMT R8, R23, 0x7054, R8 ;  /* 0x0000705417087816 */ /* 0x000fe40000000008 */
[----:B------:R-:W-:-:S02]  /*23c0*/  PRMT R10, R109, 0x7054, R10 ;  /* 0x000070546d0a7816 */ /* 0x000fc4000000000a */
[----:B-1----:R-:W-:Y:S01]  /*23d0*/  PRMT R100, R11, 0x654, R4 ;  /* 0x000006540b647816 */ /* 0x002fe20000000004 */
[----:B------:R-:W-:Y:S01]  /*23e0*/  IMAD.U32 R4, RZ, RZ, UR41 ;  /* 0x00000029ff047e24 */ /* 0x000fe2000f8e00ff */
[----:B------:R-:W-:Y:S02]  /*23f0*/  PRMT R101, R101, 0x654, R6 ;  /* 0x0000065465657816 */ /* 0x000fe40000000006 */
[----:B------:R-:W-:Y:S02]  /*2400*/  PRMT R102, R5, 0x654, R8 ;  /* 0x0000065405667816 */ /* 0x000fe40000000008 */
[----:B------:R-:W-:Y:S01]  /*2410*/  PRMT R103, R111, 0x654, R10 ;  /* 0x000006546f677816 */ /* 0x000fe2000000000a */
[----:B------:R-:W-:Y:S06]  /*2420*/  @!P1 BRA `(.L_x_26) ;  /* 0x0000000800f49947 */ /* 0x000fec0003800000 */
[----:B------:R-:W-:Y:S01]  /*2430*/  R2UR UR7, R0 ;  /* 0x00000000000772ca */ /* 0x000fe200000e0000 */
[----:B------:R-:W-:Y:S02]  /*2440*/  IMAD.U32 R5, RZ, RZ, UR44 ;  /* 0x0000002cff057e24 */ /* 0x000fe4000f8e00ff */
[----:B------:R-:W-:-:S12]  /*2450*/  IMAD.U32 R4, RZ, RZ, UR41 ;  /* 0x00000029ff047e24 */ /* 0x000fd8000f8e00ff */
.L_x_34:
[----:B------:R-:W-:-:S04]  /*2460*/  UIADD3 UR4, UR7, 0x1, URZ ;  /* 0x0000000107047890 */ /* 0x000fc8000fffe03f */
[----:B------:R-:W-:-:S04]  /*2470*/  UISETP.NE.AND UP0, UPT, UR4, 0x7, UPT ;  /* 0x000000070400788c */ /* 0x000fc8000bf05270 */
[----:B------:R-:W-:Y:S02]  /*2480*/  USEL UR6, URZ, 0x1, UP0 ;  /* 0x000000013f067887 */ /* 0x000fe40008000000 */
[----:B------:R-:W-:-:S04]  /*2490*/  USEL UR4, UR4, URZ, UP0 ;  /* 0x0000003f04047287 */ /* 0x000fc80008000000 */
[----:B------:R-:W-:Y:S02]  /*24a0*/  LOP3.LUT R113, R113, UR6, RZ, 0x3c, !PT ;  /* 0x0000000671717c12 */ /* 0x000fe4000f8e3cff */
[----:B------:R-:W-:Y:S01]  /*24b0*/  IMAD.U32 R0, RZ, RZ, UR4 ;  /* 0x00000004ff007e24 */ /* 0x000fe2000f8e00ff */
[----:B------:R-:W-:Y:S06]  /*24c0*/  @!P0 BRA `(.L_x_27) ;  /* 0x0000000000048947 */ /* 0x000fec0003800000 */
[----:B------:R-:W-:Y:S01]  /*24d0*/  BPT.TRAP 0x1 ;  /* 0x000000040000795c */ /* 0x000fe20000300000 */
.L_x_27:
[----:B------:R-:W0:Y:S01]  /*24e0*/  S2UR UR6, SR_CgaCtaId ;  /* 0x00000000000679c3 */ /* 0x000e220000008800 */
[----:B------:R-:W-:Y:S01]  /*24f0*/  UMOV UR4, 0x400 ;  /* 0x0000040000047882 */ /* 0x000fe20000000000 */
[----:B------:R-:W-:Y:S01]  /*2500*/  SHF.L.U32 R117, R113, 0x1f, RZ ;  /* 0x0000001f71757819 */ /* 0x000fe200000006ff */
[----:B------:R-:W-:Y:S01]  /*2510*/  UMOV UR11, 0x40000040 ;  /* 0x40000040000b7882 */ /* 0x000fe20000000000 */
[----:B------:R-:W-:-:S04]  /*2520*/  IMAD.U32 R7, RZ, RZ, UR7 ;  /* 0x00000007ff077e24 */ /* 0x000fc8000f8e00ff */
[----:B------:R-:W-:Y:S01]  /*2530*/  IMAD R6, R7, 0x4000, R96 ;  /* 0x0000400007067824 */ /* 0x000fe200078e0260 */
[----:B0-----:R-:W-:Y:S02]  /*2540*/  ULEA UR4, UR6, UR4, 0x18 ;  /* 0x0000000406047291 */ /* 0x001fe4000f8ec03f */
[----:B------:R-:W-:-:S04]  /*2550*/  ULEA UR6, UR7, UR5, 0xa ;  /* 0x0000000507067291 */ /* 0x000fc8000f8e503f */
[----:B------:R-:W-:Y:S01]  /*2560*/  IMAD.U32 R3, RZ, RZ, UR4 ;  /* 0x00000004ff037e24 */ /* 0x000fe2000f8e00ff */
[----:B------:R-:W-:Y:S02]  /*2570*/  UIADD3 UR4, UR6, 0x2, URZ ;  /* 0x0000000206047890 */ /* 0x000fe4000fffe03f */
[----:B------:R-:W-:Y:S01]  /*2580*/  UMOV UR10, UR6 ;  /* 0x00000006000a7c82 */ /* 0x000fe20008000000 */
[----:B------:R-:W-:Y:S02]  /*2590*/  IMAD R20, R0, 0x8, R3 ;  /* 0x0000000800147824 */ /* 0x000fe400078e0203 */
[----:B------:R-:W-:Y:S02]  /*25a0*/  IMAD.IADD R22, R3, 0x1, R6 ;  /* 0x0000000103167824 */ /* 0x000fe400078e0206 */
[----:B------:R0:W1:Y:S01]  /*25b0*/  SYNCS.PHASECHK.TRANS64.TRYWAIT P1, [R20+URZ], R117 ;  /* 0x00000075140075a7 */ /* 0x000062000802017f */
[----:B------:R-:W-:Y:S01]  /*25c0*/  WARPGROUP.ARRIVE ;  /* 0x00000000000079c5 */ /* 0x000fe20000000000 */
[----:B------:R-:W-:-:S02]  /*25d0*/  IMAD.IADD R112, R99, 0x1, R22 ;  /* 0x0000000163707824 */ /* 0x000fc400078e0216 */
[----:B------:R-:W-:-:S03]  /*25e0*/  IMAD.IADD R114, R104, 0x1, R22 ;  /* 0x0000000168727824 */ /* 0x000fc600078e0216 */
[----:B------:R-:W-:Y:S01]  /*25f0*/  QGMMA.64x128x32.F32.E4M3.E4M3 R24, R100, gdesc[UR8], R24, gsb0 ;  /* 0x01e0000864187df3 */ /* 0x000fe20008000818 */
[----:B------:R-:W-:Y:S01]  /*2600*/  IMAD.IADD R116, R99, 0x1, R114 ;  /* 0x0000000163747824 */ /* 0x000fe200078e0272 */
[----:B------:R-:W-:Y:S01]  /*2610*/  UMOV UR10, UR4 ;  /* 0x00000004000a7c82 */ /* 0x000fe20008000000 */
[----:B------:R-:W-:Y:S01]  /*2620*/  UMOV UR11, 0x40000040 ;  /* 0x40000040000b7882 */ /* 0x000fe20000000000 */
[----:B------:R-:W-:Y:S02]  /*2630*/  WARPGROUP.DEPBAR.LE gsb0, 0x0 ;  /* 0x00008000000079c5 */ /* 0x000fe40000010000 */
[----:B------:R-:W-:Y:S04]  /*2640*/  LDS.U8 R6, [R22+0x1800] ;  /* 0x0018000016067984 */ /* 0x000fe80000000000 */
[----:B------:R-:W2:Y:S04]  /*2650*/  LDS.U8 R7, [R112+0x1800] ;  /* 0x0018000070077984 */ /* 0x000ea80000000000 */
[----:B------:R-:W-:Y:S04]  /*2660*/  LDS.U8 R8, [R22+0x1808] ;  /* 0x0018080016087984 */ /* 0x000fe80000000000 */
[----:B------:R-:W3:Y:S04]  /*2670*/  LDS.U8 R13, [R112+0x1808] ;  /* 0x00180800700d7984 */ /* 0x000ee80000000000 */
[----:B------:R-:W-:Y:S04]  /*2680*/  LDS.U8 R10, [R22+0x2000] ;  /* 0x00200000160a7984 */ /* 0x000fe80000000000 */
[----:B------:R-:W4:Y:S04]  /*2690*/  LDS.U8 R21, [R112+0x2000] ;  /* 0x0020000070157984 */ /* 0x000f280000000000 */
[----:B------:R-:W-:Y:S04]  /*26a0*/  LDS.U8 R12, [R22+0x2008] ;  /* 0x00200800160c7984 */ /* 0x000fe80000000000 */
[----:B------:R-:W0:Y:S04]  /*26b0*/  LDS.U8 R103, [R112+0x2008] ;  /* 0x0020080070677984 */ /* 0x000e280000000000 */
[----:B------:R-:W1:Y:S04]  /*26c0*/  LDS.U8 R9, [R114+0x1800] ;  /* 0x0018000072097984 */ /* 0x000e680000000000 */
[----:B------:R-:W1:Y:S04]  /*26d0*/  LDS.U8 R15, [R114+0x1808] ;  /* 0x00180800720f7984 */ /* 0x000e680000000000 */
[----:B------:R-:W1:Y:S04]  /*26e0*/  LDS.U8 R23, [R114+0x2000] ;  /* 0x0020000072177984 */ /* 0x000e680000000000 */
[----:B------:R-:W1:Y:S01]  /*26f0*/  LDS.U8 R111, [R114+0x2008] ;  /* 0x00200800726f7984 */ /* 0x000e620000000000 */
[----:B--2---:R-:W-:-:S03]  /*2700*/  PRMT R6, R7, 0x7604, R6 ;  /* 0x0000760407067816 */ /* 0x004fc60000000006 */
[----:B------:R-:W2:Y:S04]  /*2710*/  LDS.U8 R11, [R116+0x1800] ;  /* 0x00180000740b7984 */ /* 0x000ea80000000000 */
[----:B------:R-:W2:Y:S01]  /*2720*/  LDS.U8 R109, [R116+0x1808] ;  /* 0x00180800746d7984 */ /* 0x000ea20000000000 */
[----:B---3--:R-:W-:-:S03]  /*2730*/  PRMT R8, R13, 0x7604, R8 ;  /* 0x000076040d087816 */ /* 0x008fc60000000008 */
[----:B------:R-:W3:Y:S04]  /*2740*/  LDS.U8 R101, [R116+0x2000] ;  /* 0x0020000074657984 */ /* 0x000ee80000000000 */
[----:B------:R-:W3:Y:S01]  /*2750*/  LDS.U8 R14, [R116+0x2008] ;  /* 0x00200800740e7984 */ /* 0x000ee20000000000 */
[----:B----4-:R-:W-:Y:S02]  /*2760*/  PRMT R10, R21, 0x7604, R10 ;  /* 0x00007604150a7816 */ /* 0x010fe4000000000a */
[----:B0-----:R-:W-:Y:S02]  /*2770*/  PRMT R12, R103, 0x7604, R12 ;  /* 0x00007604670c7816 */ /* 0x001fe4000000000c */
[----:B-1----:R-:W-:Y:S02]  /*2780*/  PRMT R6, R9, 0x7054, R6 ;  /* 0x0000705409067816 */ /* 0x002fe40000000006 */
[----:B------:R-:W-:-:S02]  /*2790*/  PRMT R8, R15, 0x7054, R8 ;  /* 0x000070540f087816 */ /* 0x000fc40000000008 */
[----:B------:R-:W-:Y:S02]  /*27a0*/  PRMT R10, R23, 0x7054, R10 ;  /* 0x00007054170a7816 */ /* 0x000fe4000000000a */
[----:B------:R-:W-:Y:S02]  /*27b0*/  PRMT R111, R111, 0x7054, R12 ;  /* 0x000070546f6f7816 */ /* 0x000fe4000000000c */
[----:B--2---:R-:W-:Y:S02]  /*27c0*/  PRMT R108, R11, 0x654, R6 ;  /* 0x000006540b6c7816 */ /* 0x004fe40000000006 */
[----:B------:R-:W-:Y:S02]  /*27d0*/  PRMT R109, R109, 0x654, R8 ;  /* 0x000006546d6d7816 */ /* 0x000fe40000000008 */
[----:B---3--:R-:W-:Y:S02]  /*27e0*/  PRMT R110, R101, 0x654, R10 ;  /* 0x00000654656e7816 */ /* 0x008fe4000000000a */
[----:B------:R-:W-:-:S04]  /*27f0*/  PRMT R111, R14, 0x654, R111 ;  /* 0x000006540e6f7816 */ /* 0x000fc8000000006f */
[----:B------:R-:W-:-:S06]  /*2800*/  WARPGROUP.ARRIVE ;  /* 0x00000000000079c5 */ /* 0x000fcc0000000000 */
[----:B------:R-:W-:Y:S03]  /*2810*/  QGMMA.64x128x32.F32.E4M3.E4M3 R24, R108, gdesc[UR8], R24, gsb0 ;  /* 0x01e000086c187df3 */ /* 0x000fe60008000818 */
        /* <DEDUP_REMOVED lines=28> */
[----:B------:R-:W-:Y:S01]  /*29e0*/  PRMT R103, R115, 0x654, R12 ;  /* 0x0000065473677816 */ /* 0x000fe2000000000c */
[----:B------:R-:W-:Y:S06]  /*29f0*/  @!P0 BRA `(.L_x_28) ;  /* 0x0000000000048947 */ /* 0x000fec0003800000 */
[----:B------:R-:W-:Y:S01]  /*2a00*/  BPT.TRAP 0x1 ;  /* 0x000000040000795c */ /* 0x000fe20000300000 */
.L_x_28:
[----:B------:R-:W-:Y:S01]  /*2a10*/  IMAD R6, R4, 0x8, R3 ;  /* 0x0000000804067824 */ /* 0x000fe200078e0203 */
[----:B------:R-:W-:-:S03]  /*2a20*/  ISETP.GT.U32.AND P2, PT, R18, 0x1, PT ;  /* 0x000000011200780c */ /* 0x000fc60003f44070 */
[----:B------:R-:W-:-:S05]  /*2a30*/  VIADD R6, R6, 0x38 ;  /* 0x0000003806067836 */ /* 0x000fca0000000000 */
[----:B------:R-:W-:-:S04]  /*2a40*/  PRMT R6, RZ, 0x654, R6 ;  /* 0x00000654ff067816 */ /* 0x000fc80000000006 */
[----:B------:R0:W-:Y:S01]  /*2a50*/  SYNCS.ARRIVE.TRANS64.RED.A1T0 RZ, [R6+URZ], RZ ;  /* 0x000000ff06ff79a7 */ /* 0x0001e2000810043f */
[----:B------:R-:W-:Y:S05]  /*2a60*/  @P2 BRA `(.L_x_29) ;  /* 0x0000000000042947 */ /* 0x000fea0003800000 */
[----:B------:R-:W-:Y:S01]  /*2a70*/  BPT.TRAP 0x1 ;  /* 0x000000040000795c */ /* 0x000fe20000300000 */
.L_x_29:
[----:B------:R-:W-:Y:S01]  /*2a80*/  UIADD3 UR4, UR6, 0x4, URZ ;  /* 0x0000000406047890 */ /* 0x000fe2000fffe03f */
[----:B------:R-:W-:Y:S01]  /*2a90*/  WARPGROUP.ARRIVE ;  /* 0x00000000000079c5 */ /* 0x000fe20000000000 */
[----:B------:R-:W-:Y:S01]  /*2aa0*/  UMOV UR11, 0x40000040 ;  /* 0x40000040000b7882 */ /* 0x000fe20000000000 */
[----:B------:R-:W-:-:S04]  /*2ab0*/  VIADD R4, R4, 0x1 ;  /* 0x0000000104047836 */ /* 0x000fc80000000000 */
[----:B------:R-:W-:Y:S01]  /*2ac0*/  UMOV UR10, UR4 ;  /* 0x00000004000a7c82 */ /* 0x000fe20008000000 */
[C---:B------:R-:W-:Y:S01]  /*2ad0*/  ISETP.NE.AND P2, PT, R4.reuse, 0x7, PT ;  /* 0x000000070400780c */ /* 0x040fe20003f45270 */
[----:B------:R-:W-:Y:S03]  /*2ae0*/  QGMMA.64x128x32.F32.E4M3.E4M3 R24, R100, gdesc[UR8], R24, gsb0 ;  /* 0x01e0000864187df3 */ /* 0x000fe60008000818 */
[----:B------:R-:W-:Y:S01]  /*2af0*/  SEL R4, R4, RZ, P2 ;  /* 0x000000ff04047207 */ /* 0x000fe20001000000 */
[----:B------:R-:W-:Y:S02]  /*2b00*/  WARPGROUP.DEPBAR.LE gsb0, 0x0 ;  /* 0x00008000000079c5 */ /* 0x000fe40000010000 */
[----:B0-----:R-:W-:Y:S04]  /*2b10*/  LDS.U8 R6, [R22+0x3800] ;  /* 0x0038000016067984 */ /* 0x001fe80000000000 */
        /* <DEDUP_REMOVED lines=29> */
.L_x_30:
[----:B------:R-:W-:Y:S01]  /*2cf0*/  IMAD.SHL.U32 R12, R0, 0x4000, RZ ;  /* 0x00004000000c7824 */ /* 0x000fe200078e00ff */
[----:B------:R-:W-:Y:S04]  /*2d00*/  BSSY B0, `(.L_x_31) ;  /* 0x0000005000007945 */ /* 0x000fe80003800000 */
[----:B------:R-:W-:Y:S01]  /*2d10*/  IADD3 R22, R3, R12, R96 ;  /* 0x0000000c03167210 */ /* 0x000fe20007ffe060 */
[----:B------:R-:W-:Y:S06]  /*2d20*/  @P1 BRA `(.L_x_32) ;  /* 0x0000000000081947 */ /* 0x000fec0003800000 */
[----:B------:R-:W0:Y:S02]  /*2d30*/  SYNCS.PHASECHK.TRANS64.TRYWAIT P1, [R20+URZ], R117 ;  /* 0x00000075140075a7 */ /* 0x000e24000802017f */
[----:B0-----:R-:W-:Y:S05]  /*2d40*/  @!P1 BRA `(.L_x_33) ;  /* 0x0000007400509947 */ /* 0x001fea0003800000 */
.L_x_32:
[----:B------:R-:W-:Y:S05]  /*2d50*/  BSYNC B0 ;  /* 0x0000000000007941 */ /* 0x000fea0003800000 */
.L_x_31:
[C-C-:B0-----:R-:W-:Y:S01]  /*2d60*/  IMAD.IADD R20, R99.reuse, 0x1, R22.reuse ;  /* 0x0000000163147824 */ /* 0x141fe200078e0216 */
[----:B------:R-:W-:Y:S01]  /*2d70*/  LDS.U8 R10, [R22+0x1000] ;  /* 0x00100000160a7984 */ /* 0x000fe20000000000 */
[----:B------:R-:W-:Y:S01]  /*2d80*/  IMAD.IADD R100, R104, 0x1, R22 ;  /* 0x0000000168647824 */ /* 0x000fe200078e0216 */
[----:B------:R-:W-:Y:S05]  /*2d90*/  WARPSYNC.ALL ;  /* 0x0000000000007948 */ /* 0x000fea0003800000 */
[----:B------:R-:W0:Y:S01]  /*2da0*/  LDS.U8 R21, [R20+0x1000] ;  /* 0x0010000014157984 */ /* 0x000e220000000000 */
[----:B------:R-:W-:-:S03]  /*2db0*/  IMAD.IADD R102, R99, 0x1, R100 ;  /* 0x0000000163667824 */ /* 0x000fc600078e0264 */
        /* <DEDUP_REMOVED lines=14> */
[----:B------:R0:W0:Y:S01]  /*2ea0*/  LDS.U8 R119, [R102+0x1008] ;  /* 0x0010080066777984 */ /* 0x0000220000000000 */
        /* <DEDUP_REMOVED lines=10> */
[----:B------:R-:W-:Y:S01]  /*2f50*/  PRMT R103, R119, 0x654, R14 ;  /* 0x0000065477677816 */ /* 0x000fe2000000000e */
[----:B------:R-:W-:Y:S01]  /*2f60*/  UIADD3 UR4, UR6, 0x6, URZ ;  /* 0x0000000606047890 */ /* 0x000fe2000fffe03f */
[----:B------:R-:W-:Y:S01]  /*2f70*/  WARPGROUP.ARRIVE ;  /* 0x00000000000079c5 */ /* 0x000fe20000000000 */
[----:B------:R-:W-:Y:S01]  /*2f80*/  UMOV UR7, 0x40000040 ;  /* 0x4000004000077882 */ /* 0x000fe20000000000 */
[C---:B------:R-:W-:Y:S01]  /*2f90*/  ISETP.GT.AND P1, PT, R5.reuse, 0x2, PT ;  /* 0x000000020500780c */ /* 0x040fe20003f24270 */
[----:B------:R-:W-:-:S03]  /*2fa0*/  VIADD R5, R5, 0xffffffff ;  /* 0xffffffff05057836 */ /* 0x000fc60000000000 */
[----:B------:R-:W-:Y:S02]  /*2fb0*/  UMOV UR6, UR4 ;  /* 0x0000000400067c82 */ /* 0x000fe40008000000 */
[----:B------:R-:W-:Y:S01]  /*2fc0*/  QGMMA.64x128x32.F32.E4M3.E4M3 R24, R108, gdesc[UR4], R24, gsb0 ;  /* 0x01e000046c187df3 */ /* 0x000fe20008000818 */
[----:B------:R-:W-:Y:S02]  /*2fd0*/  R2UR UR7, R0 ;  /* 0x00000000000772ca */ /* 0x000fe400000e0000 */
[----:B------:R-:W-:-:S04]  /*2fe0*/  WARPGROUP.DEPBAR.LE gsb0, 0x0 ;  /* 0x00008000000079c5 */ /* 0x000fc80000010000 */
[----:B------:R-:W-:Y:S09]  /*2ff0*/  @P1 BRA `(.L_x_34) ;  /* 0xfffffff400181947 */ /* 0x000ff2000383ffff */
.L_x_26:
[----:B------:R-:W-:Y:S01]  /*3000*/  IMAD.MOV.U32 R7, RZ, RZ, 0x40000040 ;  /* 0x40000040ff077424 */ /* 0x000fe200078e00ff */
[----:B------:R-:W-:Y:S01]  /*3010*/  LEA R6, R0, UR5, 0xa ;  /* 0x0000000500067c11 */ /* 0x000fe2000f8e50ff */
[----:B------:R-:W-:Y:S01]  /*3020*/  WARPGROUP.ARRIVE ;  /* 0x00000000000079c5 */ /* 0x000fe20000000000 */
[----:B------:R-:W-:Y:S01]  /*3030*/  IADD3 R20, R3, R12, R96 ;  /* 0x0000000c03147210 */ /* 0x000fe20007ffe060 */
[----:B------:R-:W-:Y:S01]  /*3040*/  IMAD.MOV.U32 R9, RZ, RZ, 0x40000040 ;  /* 0x40000040ff097424 */ /* 0x000fe200078e00ff */
[C---:B------:R-:W-:Y:S01]  /*3050*/  R2UR UR6, R6.reuse ;  /* 0x00000000060672ca */ /* 0x040fe200000e0000 */
[----:B------:R-:W-:Y:S01]  /*3060*/  VIADD R8, R6, 0x2 ;  /* 0x0000000206087836 */ /* 0x000fe20000000000 */
[----:B------:R-:W-:Y:S01]  /*3070*/  R2UR UR7, R7 ;  /* 0x00000000070772ca */ /* 0x000fe200000e0000 */
[--C-:B------:R-:W-:Y:S02]  /*3080*/  IMAD.IADD R22, R99, 0x1, R20.reuse ;  /* 0x0000000163167824 */ /* 0x100fe400078e0214 */
[----:B------:R-:W-:-:S04]  /*3090*/  IMAD.IADD R108, R104, 0x1, R20 ;  /* 0x00000001686c7824 */ /* 0x000fc800078e0214 */
[----:B------:R-:W-:-:S06]  /*30a0*/  IMAD.IADD R110, R99, 0x1, R108 ;  /* 0x00000001636e7824 */ /* 0x000fcc00078e026c */
[----:B------:R-:W-:Y:S01]  /*30b0*/  QGMMA.64x128x32.F32.E4M3.E4M3 R24, R100, gdesc[UR4], R24, gsb0 ;  /* 0x01e0000464187df3 */ /* 0x000fe20008000818 */
[----:B------:R-:W-:Y:S02]  /*30c0*/  R2UR UR6, R8 ;  /* 0x00000000080672ca */ /* 0x000fe400000e0000 */
[----:B------:R-:W-:Y:S01]  /*30d0*/  R2UR UR7, R9 ;  /* 0x00000000090772ca */ /* 0x000fe200000e0000 */
[----:B------:R-:W-:Y:S02]  /*30e0*/  WARPGROUP.DEPBAR.LE gsb0, 0x0 ;  /* 0x00008000000079c5 */ /* 0x000fe40000010000 */
[----:B------:R-:W-:Y:S04]  /*30f0*/  LDS.U8 R0, [R20+0x1800] ;  /* 0x0018000014007984 */ /* 0x000fe80000000000 */
[----:B------:R-:W-:Y:S04]  /*3100*/  LDS.U8 R10, [R20+0x1808] ;  /* 0x00180800140a7984 */ /* 0x000fe80000000000 */
[----:B------:R-:W-:Y:S04]  /*3110*/  LDS.U8 R12, [R20+0x2000] ;  /* 0x00200000140c7984 */ /* 0x000fe80000000000 */
[----:B------:R-:W-:Y:S04]  /*3120*/  LDS.U8 R14, [R20+0x2008] ;  /* 0x00200800140e7984 */ /* 0x000fe80000000000 */
[----:B------:R-:W0:Y:S04]  /*3130*/  LDS.U8 R5, [R22+0x1800] ;  /* 0x0018000016057984 */ /* 0x000e280000000000 */
[----:B------:R-:W1:Y:S04]  /*3140*/  LDS.U8 R15, [R22+0x1808] ;  /* 0x00180800160f7984 */ /* 0x000e680000000000 */
[----:B------:R-:W2:Y:S04]  /*3150*/  LDS.U8 R23, [R22+0x2000] ;  /* 0x0020000016177984 */ /* 0x000ea80000000000 */
[----:B------:R-:W3:Y:S04]  /*3160*/  LDS.U8 R111, [R22+0x2008] ;  /* 0x00200800166f7984 */ /* 0x000ee80000000000 */
[----:B------:R-:W4:Y:S04]  /*3170*/  LDS.U8 R11, [R108+0x1800] ;  /* 0x001800006c0b7984 */ /* 0x000f280000000000 */
[----:B------:R-:W4:Y:S04]  /*3180*/  LDS.U8 R21, [R108+0x1808] ;  /* 0x001808006c157984 */ /* 0x000f280000000000 */
[----:B------:R-:W4:Y:S04]  /*3190*/  LDS.U8 R103, [R108+0x2000] ;  /* 0x002000006c677984 */ /* 0x000f280000000000 */
[----:B------:R-:W4:Y:S04]  /*31a0*/  LDS.U8 R113, [R108+0x2008] ;  /* 0x002008006c717984 */ /* 0x000f280000000000 */
[----:B------:R-:W4:Y:S04]  /*31b0*/  LDS.U8 R13, [R110+0x1800] ;  /* 0x001800006e0d7984 */ /* 0x000f280000000000 */
[----:B------:R-:W4:Y:S04]  /*31c0*/  LDS.U8 R101, [R110+0x1808] ;  /* 0x001808006e657984 */ /* 0x000f280000000000 */
[----:B------:R-:W4:Y:S01]  /*31d0*/  LDS.U8 R109, [R110+0x2000] ;  /* 0x002000006e6d7984 */ /* 0x000f220000000000 */
[----:B0-----:R-:W-:-:S03]  /*31e0*/  PRMT R0, R5, 0x7604, R0 ;  /* 0x0000760405007816 */ /* 0x001fc60000000000 */
[----:B------:R-:W0:Y:S01]  /*31f0*/  LDS.U8 R115, [R110+0x2008] ;  /* 0x002008006e737984 */ /* 0x000e220000000000 */
[----:B-1----:R-:W-:Y:S02]  /*3200*/  PRMT R10, R15, 0x7604, R10 ;  /* 0x000076040f0a7816 */ /* 0x002fe4000000000a */
[----:B--2---:R-:W-:Y:S02]  /*3210*/  PRMT R12, R23, 0x7604, R12 ;  /* 0x00007604170c7816 */ /* 0x004fe4000000000c */
[----:B---3--:R-:W-:Y:S02]  /*3220*/  PRMT R14, R111, 0x7604, R14 ;  /* 0x000076046f0e7816 */ /* 0x008fe4000000000e */
[----:B----4-:R-:W-:Y:S02]  /*3230*/  PRMT R0, R11, 0x7054, R0 ;  /* 0x000070540b007816 */ /* 0x010fe40000000000 */
[----:B------:R-:W-:Y:S02]  /*3240*/  PRMT R10, R21, 0x7054, R10 ;  /* 0x00007054150a7816 */ /* 0x000fe4000000000a */
[----:B------:R-:W-:-:S02]  /*3250*/  PRMT R12, R103, 0x7054, R12 ;  /* 0x00007054670c7816 */ /* 0x000fc4000000000c */
[----:B------:R-:W-:Y:S02]  /*3260*/  PRMT R14, R113, 0x7054, R14 ;  /* 0x00007054710e7816 */ /* 0x000fe4000000000e */
[----:B------:R-:W-:Y:S02]  /*3270*/  PRMT R100, R13, 0x654, R0 ;  /* 0x000006540d647816 */ /* 0x000fe40000000000 */
[----:B------:R-:W-:Y:S02]  /*3280*/  PRMT R101, R101, 0x654, R10 ;  /* 0x0000065465657816 */ /* 0x000fe4000000000a */
[----:B------:R-:W-:Y:S02]  /*3290*/  PRMT R102, R109, 0x654, R12 ;  /* 0x000006546d667816 */ /* 0x000fe4000000000c */
[----:B0-----:R-:W-:-:S04]  /*32a0*/  PRMT R103, R115, 0x654, R14 ;  /* 0x0000065473677816 */ /* 0x001fc8000000000e */
[----:B------:R-:W-:-:S06]  /*32b0*/  WARPGROUP.ARRIVE ;  /* 0x00000000000079c5 */ /* 0x000fcc0000000000 */
[----:B------:R-:W-:Y:S03]  /*32c0*/  QGMMA.64x128x32.F32.E4M3.E4M3 R24, R100, gdesc[UR4], R24, gsb0 ;  /* 0x01e0000464187df3 */ /* 0x000fe60008000818 */
        /* <DEDUP_REMOVED lines=29> */
[----:B------:R-:W-:Y:S06]  /*34a0*/  @!P0 BRA `(.L_x_35) ;  /* 0x0000000000048947 */ /* 0x000fec0003800000 */
[----:B------:R-:W-:Y:S01]  /*34b0*/  BPT.TRAP 0x1 ;  /* 0x000000040000795c */ /* 0x000fe20000300000 */
.L_x_35:
[----:B------:R-:W-:Y:S01]  /*34c0*/  IMAD R4, R4, 0x8, R3 ;  /* 0x0000000804047824 */ /* 0x000fe200078e0203 */
[----:B------:R-:W-:-:S03]  /*34d0*/  ISETP.GT.U32.AND P1, PT, R18, 0x1, PT ;  /* 0x000000011200780c */ /* 0x000fc60003f24070 */
[----:B------:R-:W-:-:S05]  /*34e0*/  VIADD R4, R4, 0x38 ;  /* 0x0000003804047836 */ /* 0x000fca0000000000 */
[----:B------:R-:W-:-:S04]  /*34f0*/  PRMT R4, RZ, 0x654, R4 ;  /* 0x00000654ff047816 */ /* 0x000fc80000000004 */
[----:B------:R0:W-:Y:S01]  /*3500*/  SYNCS.ARRIVE.TRANS64.RED.A1T0 RZ, [R4+URZ], RZ ;  /* 0x000000ff04ff79a7 */ /* 0x0001e2000810043f */
[----:B------:R-:W-:Y:S05]  /*3510*/  @P1 BRA `(.L_x_36) ;  /* 0x0000000000041947 */ /* 0x000fea0003800000 */
[----:B------:R-:W-:Y:S01]  /*3520*/  BPT.TRAP 0x1 ;  /* 0x000000040000795c */ /* 0x000fe20000300000 */
.L_x_36:
[C---:B0-----:R-:W-:Y:S01]  /*3530*/  VIADD R4, R6.reuse, 0x4 ;  /* 0x0000000406047836 */ /* 0x041fe20000000000 */
[----:B------:R-:W-:Y:S01]  /*3540*/  WARPGROUP.ARRIVE ;  /* 0x00000000000079c5 */ /* 0x000fe20000000000 */
[----:B------:R-:W-:Y:S02]  /*3550*/  IMAD.MOV.U32 R5, RZ, RZ, 0x40000040 ;  /* 0x40000040ff057424 */ /* 0x000fe400078e00ff */
[----:B------:R-:W-:Y:S01]  /*3560*/  VIADD R6, R6, 0x6 ;  /* 0x0000000606067836 */ /* 0x000fe20000000000 */
[----:B------:R-:W-:Y:S01]  /*3570*/  R2UR UR6, R4 ;  /* 0x00000000040672ca */ /* 0x000fe200000e0000 */
[----:B------:R-:W-:Y:S01]  /*3580*/  IMAD.MOV.U32 R7, RZ, RZ, 0x40000040 ;  /* 0x40000040ff077424 */ /* 0x000fe200078e00ff */
[----:B------:R-:W-:-:S13]  /*3590*/  R2UR UR7, R5 ;  /* 0x00000000050772ca */ /* 0x000fda00000e0000 */
        /* <DEDUP_REMOVED lines=20> */
[----:B------:R0:W0:Y:S01]  /*36e0*/  LDS.U8 R12, [R110+0x4008] ;  /* 0x004008006e0c7984 */ /* 0x0000220000000000 */
        /* <DEDUP_REMOVED lines=9> */
[----:B0-----:R-:W-:Y:S02]  /*3780*/  PRMT R110, R101, 0x654, R8 ;  /* 0x00000654656e7816 */ /* 0x001fe40000000008 */
[----:B------:R-:W-:-:S04]  /*3790*/  PRMT R111, R12, 0x654, R111 ;  /* 0x000006540c6f7816 */ /* 0x000fc8000000006f */
[----:B------:R-:W-:-:S06]  /*37a0*/  WARPGROUP.ARRIVE ;  /* 0x00000000000079c5 */ /* 0x000fcc0000000000 */
[----:B------:R-:W-:Y:S03]  /*37b0*/  QGMMA.64x128x32.F32.E4M3.E4M3 R24, R108, gdesc[UR4], R24, gsb0 ;  /* 0x01e000046c187df3 */ /* 0x000fe60008000818 */
[----:B------:R-:W-:Y:S02]  /*37c0*/  WARPGROUP.DEPBAR.LE gsb0, 0x0 ;  /* 0x00008000000079c5 */ /* 0x000fe40000010000 */
.L_x_22:
[----:B------:R-:W-:Y:S05]  /*37d0*/  @!P0 BRA `(.L_x_37) ;  /* 0x0000000000048947 */ /* 0x000fea0003800000 */
[----:B------:R-:W-:Y:S01]  /*37e0*/  BPT.TRAP 0x1 ;  /* 0x000000040000795c */ /* 0x000fe20000300000 */
.L_x_37:
[----:B------:R-:W-:Y:S01]  /*37f0*/  UIADD3 UR6, UR44, UR41, URZ ;  /* 0x000000292c067290 */ /* 0x000fe2000fffe03f */
[----:B------:R-:W-:-:S03]  /*3800*/  ISETP.GT.U32.AND P0, PT, R18, 0x1, PT ;  /* 0x000000011200780c */ /* 0x000fc60003f04070 */
[----:B------:R-:W-:-:S04]  /*3810*/  UIMAD.WIDE.U32 UR4, UR6, 0x24924925, URZ ;  /* 0x24924925060478a5 */ /* 0x000fc8000f8e003f */
[----:B------:R-:W-:-:S04]  /*3820*/  UIADD3 UR4, UR6, -UR5, URZ ;  /* 0x8000000506047290 */ /* 0x000fc8000fffe03f */
[----:B------:R-:W-:-:S04]  /*3830*/  ULEA.HI UR4, UR4, UR5, URZ, 0x1f ;  /* 0x0000000504047291 */ /* 0x000fc8000f8ff83f */
[----:B------:R-:W-:-:S04]  /*3840*/  USHF.R.U32.HI UR4, URZ, 0x2, UR4 ;  /* 0x000000023f047899 */ /* 0x000fc80008011604 */
[----:B------:R-:W-:-:S06]  /*3850*/  UIMAD UR4, UR4, -0x7, UR6 ;  /* 0xfffffff9040478a4 */ /* 0x000fcc000f8e0206 */
[----:B------:R-:W-:-:S04]  /*3860*/  IMAD.U32 R0, RZ, RZ, UR4 ;  /* 0x00000004ff007e24 */ /* 0x000fc8000f8e00ff */
[----:B------:R-:W-:-:S04]  /*3870*/  IMAD R3, R0, 0x8, R3 ;  /* 0x0000000800037824 */ /* 0x000fc800078e0203 */
[----:B------:R-:W-:-:S05]  /*3880*/  VIADD R3, R3, 0x38 ;  /* 0x0000003803037836 */ /* 0x000fca0000000000 */
[----:B------:R-:W-:-:S04]  /*3890*/  PRMT R3, RZ, 0x654, R3 ;  /* 0x00000654ff037816 */ /* 0x000fc80000000003 */
[----:B------:R0:W-:Y:S01]  /*38a0*/  SYNCS.ARRIVE.TRANS64.RED.A1T0 RZ, [R3+URZ], RZ ;  /* 0x000000ff03ff79a7 */ /* 0x0001e2000810043f */
[----:B------:R-:W-:Y:S05]  /*38b0*/  @P0 BRA `(.L_x_38) ;  /* 0x0000000000040947 */ /* 0x000fea0003800000 */
[----:B------:R-:W-:Y:S01]  /*38c0*/  BPT.TRAP 0x1 ;  /* 0x000000040000795c */ /* 0x000fe20000300000 */
.L_x_38:
[----:B------:R-:W-:Y:S01]  /*38d0*/  UIADD3 UR41, UR43, UR41, URZ ;  /* 0x000000292b297290 */ /* 0x000fe2000fffe03f */
[----:B------:R-:W-:Y:S01]  /*38e0*/  IMAD.SHL.U32 R92, R92, 0x80, RZ ;  /* 0x000000805c5c7824 */ /* 0x000fe200078e00ff */
[----:B------:R-:W-:Y:S01]  /*38f0*/  ULDC UR7, c[0x0][0x288] ;  /* 0x0000a20000077ab9 */ /* 0x000fe20000000800 */
[----:B------:R-:W-:Y:S01]  /*3900*/  IMAD.SHL.U32 R10, R89, 0x80, RZ ;  /* 0x00000080590a7824 */ /* 0x000fe200078e00ff */
[----:B------:R-:W-:Y:S01]  /*3910*/  UIMAD.WIDE.U32 UR4, UR41, 0x24924925, URZ ;  /* 0x24924925290478a5 */ /* 0x000fe2000f8e003f */
[----:B------:R-:W-:Y:S01]  /*3920*/  IMAD.MOV.U32 R0, RZ, RZ, -0x1 ;  /* 0xffffffffff007424 */ /* 0x000fe200078e00ff */
[----:B------:R-:W-:Y:S01]  /*3930*/  UISETP.GT.U32.AND UP0, UPT, UR41, 0x6, UPT ;  /* 0x000000062900788c */ /* 0x000fe2000bf04070 */
[----:B------:R-:W-:Y:S01]  /*3940*/  ISETP.GE.AND P0, PT, R92, UR7, PT ;  /* 0x000000075c007c0c */ /* 0x000fe2000bf06270 */
[----:B------:R-:W-:Y:S02]  /*3950*/  UIADD3 UR4, UR41, -UR5, URZ ;  /* 0x8000000529047290 */ /* 0x000fe4000fffe03f */
[----:B------:R-:W-:-:S02]  /*3960*/  UISETP.LT.U32.AND UP0, UPT, UR43, 0x7, UP0 ;  /* 0x000000072b00788c */ /* 0x000fc40008701070 */
[----:B------:R-:W-:Y:S02]  /*3970*/  ULEA.HI UR4, UR4, UR5, URZ, 0x1f ;  /* 0x0000000504047291 */ /* 0x000fe4000f8ff83f */
[----:B------:R-:W-:Y:S01]  /*3980*/  UISETP.GE.U32.AND UP1, UPT, UR43, 0x7, UPT ;  /* 0x000000072b00788c */ /* 0x000fe2000bf26070 */
[----:B------:R-:W-:Y:S01]  /*3990*/  ULDC UR5, c[0x0][0x284] ;  /* 0x0000a10000057ab9 */ /* 0x000fe20000000800 */
[----:B------:R-:W-:Y:S01]  /*39a0*/  USEL UR6, URZ, 0x1, !UP0 ;  /* 0x000000013f067887 */ /* 0x000fe2000c000000 */
[----:B------:R-:W-:Y:S01]  /*39b0*/  ISETP.GE.OR P0, PT, R10, UR5, P0 ;  /* 0x000000050a007c0c */ /* 0x000fe20008706670 */
[----:B------:R-:W-:Y:S02]  /*39c0*/  USHF.R.U32.HI UR4, URZ, 0x2, UR4 ;  /* 0x000000023f047899 */ /* 0x000fe40008011604 */
[----:B------:R-:W-:Y:S02]  /*39d0*/  ULOP3.LUT UR40, UR40, UR6, URZ, 0x3c, !UPT ;  /* 0x0000000628287292 */ /* 0x000fe4000f8e3c3f */
[----:B------:R-:W-:-:S03]  /*39e0*/  UIMAD UR41, UR4, -0x7, UR41 ;  /* 0xfffffff9042978a4 */ /* 0x000fc6000f8e0229 */
[----:B------:R-:W-:-:S05]  /*39f0*/  @UP1 ULOP3.LUT UR40, UR40, 0x1, UR4, 0x78, !UPT ;  /* 0x0000000128281892 */ /* 0x000fca000f8e7804 */
[----:B------:R-:W-:Y:S07]  /*3a00*/  @P0 BRA `(.L_x_39) ;  /* 0x0000004400d00947 */ /* 0x000fee0003800000 */
[----:B------:R-:W1:Y:S01]  /*3a10*/  LDC.64 R14, c[0x0][0x5c8] ;  /* 0x00017200ff0e7b82 */ /* 0x000e620000000a00 */
[----:B------:R-:W-:Y:S01]  /*3a20*/  LOP3.LUT R8, R92, 0x6, R98, 0xf8, !PT ;  /* 0x000000065c087812 */ /* 0x000fe200078ef862 */
[----:B------:R-:W-:Y:S01]  /*3a30*/  ULDC.64 UR4, c[0x0][0x5d0] ;  /* 0x0001740000047ab9 */ /* 0x000fe20000000a00 */
[----:B------:R-:W-:Y:S01]  /*3a40*/  SHF.R.S32.HI R11, RZ, 0x1f, R88 ;  /* 0x0000001fff0b7819 */ /* 0x000fe20000011458 */
[----:B------:R-:W-:Y:S01]  /*3a50*/  IMAD.WIDE R12, R89, 0x80, R90 ;  /* 0x00000080590c7825 */ /* 0x000fe200078e025a */
[--C-:B------:R-:W-:Y:S01]  /*3a60*/  SHF.R.S32.HI R9, RZ, 0x1f, R8.reuse ;  /* 0x0000001fff097819 */ /* 0x100fe20000011408 */
[----:B------:R-:W-:Y:S02]  /*3a70*/  BSSY B0, `(.L_x_39) ;  /* 0x000046d000007945 */ /* 0x000fe40003800000 */
[----:B0-----:R-:W-:Y:S02]  /*3a80*/  IMAD R3, R11, UR4, RZ ;  /* 0x000000040b037c24 */ /* 0x001fe4000f8e02ff */
[----:B------:R-:W-:-:S04]  /*3a90*/  IMAD.WIDE.U32 R4, R88, UR4, R8 ;  /* 0x0000000458047c25 */ /* 0x000fc8000f8e0008 */
[----:B------:R-:W-:Y:S01]  /*3aa0*/  IMAD R3, R88, UR5, R3 ;  /* 0x0000000558037c24 */ /* 0x000fe2000f8e0203 */
[----:B------:R-:W-:Y:S01]  /*3ab0*/  ULDC.64 UR4, c[0x0][0x5c0] ;  /* 0x0001700000047ab9 */ /* 0x000fe20000000a00 */
[----:B------:R-:W-:Y:S02]  /*3ac0*/  IMAD.IADD R20, R107, 0x1, -R10 ;  /* 0x000000016b147824 */ /* 0x000fe400078e0a0a */
[----:B------:R-:W-:Y:S02]  /*3ad0*/  IMAD.IADD R5, R5, 0x1, R3 ;  /* 0x0000000105057824 */ /* 0x000fe400078e0203 */
[----:B-1----:R-:W-:-:S04]  /*3ae0*/  IMAD R6, R13, R14, RZ ;  /* 0x0000000e0d067224 */ /* 0x002fc800078e02ff */
[C---:B------:R-:W-:Y:S02]  /*3af0*/  IMAD R3, R12.reuse, R15, R6 ;  /* 0x0000000f0c037224 */ /* 0x040fe400078e0206 */
[----:B------:R-:W-:-:S04]  /*3b00*/  IMAD.WIDE.U32 R6, R12, R14, R4 ;  /* 0x0000000e0c067225 */ /* 0x000fc800078e0004 */
[----:B------:R-:W-:Y:S01]  /*3b10*/  IMAD.IADD R5, R7, 0x1, R3 ;  /* 0x0000000107057824 */ /* 0x000fe200078e0203 */
[----:B------:R-:W-:Y:S02]  /*3b20*/  LEA R4, P0, R14, R6, 0x3 ;  /* 0x000000060e047211 */ /* 0x000fe400078018ff */
[----:B------:R-:W-:Y:S02]  /*3b30*/  IADD3 R6, P1, R6, UR4, RZ ;  /* 0x0000000406067c10 */ /* 0x000fe4000ff3e0ff */
[----:B------:R-:W-:Y:S02]  /*3b40*/  LEA.HI.X R3, R14, R5, R15, 0x3, P0 ;  /* 0x000000050e037211 */ /* 0x000fe400000f1c0f */
[----:B-----5:R-:W-:Y:S02]  /*3b50*/  FSETP.NEU.AND P0, PT, R94, RZ, PT ;  /* 0x000000ff5e00720b */ /* 0x020fe40003f0d000 */
[----:B------:R-:W-:Y:S02]  /*3b60*/  IADD3 R4, P2, R4, UR4, RZ ;  /* 0x0000000404047c10 */ /* 0x000fe4000ff5e0ff */
[----:B------:R-:W-:-:S02]  /*3b70*/  IADD3.X R7, R5, UR5, RZ, P1, !PT ;  /* 0x0000000505077c10 */ /* 0x000fc40008ffe4ff */
[----:B------:R-:W-:Y:S01]  /*3b80*/  IADD3.X R5, R3, UR5, RZ, P2, !PT ;  /* 0x0000000503057c10 */ /* 0x000fe200097fe4ff */
[----:B------:R-:W-:-:S06]  /*3b90*/  IMAD.IADD R3, R95, 0x1, -R92 ;  /* 0x000000015f037824 */ /* 0x000fcc00078e0a5c */
[----:B------:R-:W-:Y:S05]  /*3ba0*/  @!P0 BRA `(.L_x_40) ;  /* 0x00000034005c8947 */ /* 0x000fea0003800000 */
[----:B------:R-:W0:Y:S01]  /*3bb0*/  LDC.64 R22, c[0x0][0x5b0] ;  /* 0x00016c00ff167b82 */ /* 0x000e220000000a00 */
[----:B------:R-:W-:Y:S01]  /*3bc0*/  ULDC.64 UR4, c[0x0][0x5b8] ;  /* 0x00016e0000047ab9 */ /* 0x000fe20000000a00 */
[----:B------:R-:W-:Y:S01]  /*3bd0*/  ISETP.GE.AND P0, PT, R20, 0x1, PT ;  /* 0x000000011400780c */ /* 0x000fe20003f06270 */
[----:B------:R-:W-:Y:S01]  /*3be0*/  IMAD R15, R11, UR4, RZ ;  /* 0x000000040b0f7c24 */ /* 0x000fe2000f8e02ff */
[----:B------:R-:W-:Y:S01]  /*3bf0*/  BSSY B1, `(.L_x_41) ;  /* 0x000000e000017945 */ /* 0x000fe20003800000 */
[C---:B------:R-:W-:Y:S01]  /*3c00*/  IMAD.WIDE.U32 R10, R88.reuse, UR4, R8 ;  /* 0x00000004580a7c25 */ /* 0x040fe2000f8e0008 */
[----:B------:R-:W-:Y:S02]  /*3c10*/  ISETP.LT.OR P3, PT, R3, 0x1, !P0 ;  /* 0x000000010300780c */ /* 0x000fe40004761670 */
[----:B------:R-:W1:Y:S01]  /*3c20*/  LDC.64 R100, c[0x0][0x5a8] ;  /* 0x00016a00ff647b82 */ /* 0x000e620000000a00 */
[----:B------:R-:W-:-:S04]  /*3c30*/  IMAD R15, R88, UR5, R15 ;  /* 0x00000005580f7c24 */ /* 0x000fc8000f8e020f */
[----:B------:R-:W-:Y:S02]  /*3c40*/  IMAD.IADD R11, R11, 0x1, R15 ;  /* 0x000000010b0b7824 */ /* 0x000fe400078e020f */
[-C--:B0-----:R-:W-:Y:S02]  /*3c50*/  IMAD R14, R13, R22.reuse, RZ ;  /* 0x000000160d0e7224 */ /* 0x081fe400078e02ff */
[----:B------:R-:W-:-:S04]  /*3c60*/  IMAD.WIDE.U32 R8, R12, R22, R10 ;  /* 0x000000160c087225 */ /* 0x000fc800078e000a */
[----:B------:R-:W-:Y:S01]  /*3c70*/  IMAD R14, R12, R23, R14 ;  /* 0x000000170c0e7224 */ /* 0x000fe200078e020e */
[----:B-1----:R-:W-:-:S04]  /*3c80*/  IADD3 R8, P1, R8, R100, RZ ;  /* 0x0000006408087210 */ /* 0x002fc80007f3e0ff */
[--C-:B------:R-:W-:Y:S02]  /*3c90*/  IADD3.X R9, R101, R9, R14.reuse, P1, !PT ;  /* 0x0000000965097210 */ /* 0x100fe40000ffe40e */
[----:B------:R-:W-:Y:S01]  /*3ca0*/  PRMT R14, RZ, 0x7610, R14 ;  /* 0x00007610ff0e7816 */ /* 0x000fe2000000000e */
[----:B------:R-:W-:Y:S06]  /*3cb0*/  @P3 BRA `(.L_x_42) ;  /* 0x0000000000043947 */ /* 0x000fec0003800000 */
[----:B------:R0:W5:Y:S02]  /*3cc0*/  LDG.E.U8 R14, desc[UR36][R8.64] ;  /* 0x00000024080e7981 */ /* 0x000164000c1e1100 */
.L_x_42:
[----:B------:R-:W-:Y:S05]  /*3cd0*/  BSYNC B1 ;  /* 0x0000000000017941 */ /* 0x000fea0003800000 */
.L_x_41:
[----:B-----5:R-:W-:Y:S01]  /*3ce0*/  LOP3.LUT R14, R14, 0xff, RZ, 0xc0, !PT ;  /* 0x000000ff0e0e7812 */ /* 0x020fe200078ec0ff */
[----:B------:R-:W-:Y:S01]  /*3cf0*/  BSSY B1, `(.L_x_43) ;  /* 0x000000b000017945 */ /* 0x000fe20003800000 */
[----:B------:R-:W-:Y:S02]  /*3d00*/  ISETP.LT.OR P2, PT, R3, 0x2, !P0 ;  /* 0x000000020300780c */ /* 0x000fe40004741670 */
[----:B------:R-:W-:-:S05]  /*3d10*/  F2FP.F16.E4M3.UNPACK_B R14, R14 ;  /* 0x0000000eff0e723e */ /* 0x000fca00020006ff */
[----:B------:R-:W-:Y:S01]  /*3d20*/  HADD2.F32 R15, -RZ, R14.H0_H0 ;  /* 0x2000000eff0f7230 */ /* 0x000fe20000004100 */
[----:B------:R-:W-:-:S04]  /*3d30*/  PRMT R14, RZ, 0x7610, R14 ;  /* 0x00007610ff0e7816 */ /* 0x000fc8000000000e */
[----:B------:R-:W-:-:S04]  /*3d40*/  FMUL R15, R15, R94 ;  /* 0x0000005e0f0f7220 */ /* 0x000fc80000400000 */
[----:B------:R-:W-:-:S05]  /*3d50*/  FFMA R15, R24, R93, R15 ;  /* 0x0000005d180f7223 */ /* 0x000fca000000000f */
[----:B------:R-:W-:-:S05]  /*3d60*/  F2FP.SATFINITE.E4M3.F32.PACK_AB_MERGE_C R15, RZ, R15, RZ ;  /* 0x0000000fff0f723e */ /* 0x000fca00048070ff */
[----:B------:R1:W-:Y:S01]  /*3d70*/  @!P3 STG.E.U8 desc[UR36][R6.64], R15 ;  /* 0x0000000f0600b986 */ /* 0x0003e2000c101124 */
[----:B------:R-:W-:Y:S05]  /*3d80*/  @P2 BRA `(.L_x_44) ;  /* 0x0000000000042947 */ /* 0x000fea0003800000 */
[----:B------:R2:W5:Y:S02]  /*3d90*/  LDG.E.U8 R14, desc[UR36][R8.64+0x1] ;  /* 0x00000124080e7981 */ /* 0x000564000c1e1100 */
.L_x_44:
[----:B------:R-:W-:Y:S05]  /*3da0*/  BSYNC B1 ;  /* 0x0000000000017941 */ /* 0x000fea0003800000 */
.L_x_43:
[----:B-----5:R-:W-:Y:S01]  /*3db0*/  LOP3.LUT R14, R14, 0xff, RZ, 0xc0, !PT ;  /* 0x000000ff0e0e7812 */ /* 0x020fe200078ec0ff */
[----:B------:R-:W-:Y:S01]  /*3dc0*/  BSSY B1, `(.L_x_45) ;  /* 0x0000013000017945 */ /* 0x000fe20003800000 */
[----:B------:R-:W-:Y:S02]  /*3dd0*/  IADD3 R21, P1, R12, 0x8, RZ ;  /* 0x000000080c157810 */ /* 0x000fe40007f3e0ff */
[----:B------:R-:W-:-:S03]  /*3de0*/  F2FP.F16.E4M3.UNPACK_B R14, R14 ;  /* 0x0000000eff0e723e */ /* 0x000fc600020006ff */
[----:B------:R-:W-:Y:S01]  /*3df0*/  IMAD.X R13, RZ, RZ, R13, P1 ;  /* 0x000000ffff0d7224 */ /* 0x000fe200008e060d */
[----:B------:R-:W-:Y:S01]  /*3e00*/  ISETP.GE.AND P1, PT, R20, 0x9, PT ;  /* 0x000000091400780c */ /* 0x000fe20003f26270 */
[----:B-1----:R-:W-:Y:S02]  /*3e10*/  HADD2.F32 R15, -RZ, R14.H0_H0 ;  /* 0x2000000eff0f7230 */ /* 0x002fe40000004100 */
[-C--:B------:R-:W-:Y:S01]  /*3e20*/  IMAD R14, R13, R22.reuse, RZ ;  /* 0x000000160d0e7224 */ /* 0x080fe200078e02ff */
[----:B------:R-:W-:Y:S01]  /*3e30*/  ISETP.LT.OR P4, PT, R3, 0x1, !P1 ;  /* 0x000000010300780c */ /* 0x000fe20004f81670 */
[----:B------:R-:W-:-:S04]  /*3e40*/  IMAD.WIDE.U32 R10, R21, R22, R10 ;  /* 0x00000016150a7225 */ /* 0x000fc800078e000a */
[----:B------:R-:W-:Y:S01]  /*3e50*/  FMUL R12, R15, R94 ;  /* 0x0000005e0f0c7220 */ /* 0x000fe20000400000 */
[----:B------:R-:W-:-:S03]  /*3e60*/  IMAD R14, R21, R23, R14 ;  /* 0x00000017150e7224 */ /* 0x000fc600078e020e */
[----:B------:R-:W-:-:S01]  /*3e70*/  FFMA R12, R25, R93, R12 ;  /* 0x0000005d190c7223 */ /* 0x000fc2000000000c */
[----:B------:R-:W-:-:S04]  /*3e80*/  IADD3 R10, P3, R10, R100, RZ ;  /* 0x000000640a0a7210 */ /* 0x000fc80007f7e0ff */
[----:B------:R-:W-:Y:S02]  /*3e90*/  F2FP.SATFINITE.E4M3.F32.PACK_AB_MERGE_C R13, RZ, R12, RZ ;  /* 0x0000000cff0d723e */ /* 0x000fe400048070ff */
[----:B------:R-:W-:Y:S02]  /*3ea0*/  IADD3.X R11, R101, R11, R14, P3, !PT ;  /* 0x0000000b650b7210 */ /* 0x000fe40001ffe40e */
[----:B------:R-:W-:Y:S01]  /*3eb0*/  PRMT R12, RZ, 0x7610, R12 ;  /* 0x00007610ff0c7816 */ /* 0x000fe2000000000c */
[----:B------:R1:W-:Y:S01]  /*3ec0*/  @!P2 STG.E.U8 desc[UR36][R6.64+0x1], R13 ;  /* 0x0000010d0600a986 */ /* 0x0003e2000c101124 */
[----:B------:R-:W-:Y:S05]  /*3ed0*/  @P4 BRA `(.L_x_46) ;  /* 0x0000000000044947 */ /* 0x000fea0003800000 */
[----:B------:R3:W5:Y:S02]  /*3ee0*/  LDG.E.U8 R12, desc[UR36][R10.64] ;  /* 0x000000240a0c7981 */ /* 0x000764000c1e1100 */
.L_x_46:
[----:B------:R-:W-:Y:S05]  /*3ef0*/  BSYNC B1 ;  /* 0x0000000000017941 */ /* 0x000fea0003800000 */
.L_x_45:
[----:B-----5:R-:W-:Y:S01]  /*3f00*/  LOP3.LUT R12, R12, 0xff, RZ, 0xc0, !PT ;  /* 0x000000ff0c0c7812 */ /* 0x020fe200078ec0ff */
[----:B------:R-:W-:Y:S01]  /*3f10*/  BSSY B1, `(.L_x_47) ;  /* 0x000000b000017945 */ /* 0x000fe20003800000 */
[----:B------:R-:W-:Y:S02]  /*3f20*/  ISETP.LT.OR P2, PT, R3, 0x2, !P1 ;  /* 0x000000020300780c */ /* 0x000fe40004f41670 */
[----:B------:R-:W-:-:S05]  /*3f30*/  F2FP.F16.E4M3.UNPACK_B R12, R12 ;  /* 0x0000000cff0c723e */ /* 0x000fca00020006ff */
[----:B-1----:R-:W-:Y:S01]  /*3f40*/  HADD2.F32 R13, -RZ, R12.H0_H0 ;  /* 0x2000000cff0d7230 */ /* 0x002fe20000004100 */
[----:B------:R-:W-:-:S04]  /*3f50*/  PRMT R12, RZ, 0x7610, R12 ;  /* 0x00007610ff0c7816 */ /* 0x000fc8000000000c */
[----:B------:R-:W-:-:S04]  /*3f60*/  FMUL R13, R13, R94 ;  /* 0x0000005e0d0d7220 */ /* 0x000fc80000400000 */
[----:B------:R-:W-:-:S05]  /*3f70*/  FFMA R13, R26, R93, R13 ;  /* 0x0000005d1a0d7223 */ /* 0x000fca000000000d */
[----:B------:R-:W-:-:S05]  /*3f80*/  F2FP.SATFINITE.E4M3.F32.PACK_AB_MERGE_C R13, RZ, R13, RZ ;  /* 0x0000000dff0d723e */ /* 0x000fca00048070ff */
[----:B------:R1:W-:Y:S01]  /*3f90*/  @!P4 STG.E.U8 desc[UR36][R4.64], R13 ;  /* 0x0000000d0400c986 */ /* 0x0003e2000c101124 */
[----:B------:R-:W-:Y:S05]  /*3fa0*/  @P2 BRA `(.L_x_48) ;  /* 0x0000000000042947 */ /* 0x000fea0003800000 */
[----:B------:R4:W5:Y:S02]  /*3fb0*/  LDG.E.U8 R12, desc[UR36][R10.64+0x1] ;  /* 0x000001240a0c7981 */ /* 0x000964000c1e1100 */
.L_x_48:
[----:B------:R-:W-:Y:S05]  /*3fc0*/  BSYNC B1 ;  /* 0x0000000000017941 */ /* 0x000fea0003800000 */
.L_x_47:
[----:B-----5:R-:W-:Y:S01]  /*3fd0*/  LOP3.LUT R12, R12, 0xff, RZ, 0xc0, !PT ;  /* 0x000000ff0c0c7812 */ /* 0x020fe200078ec0ff */
[----:B------:R-:W-:Y:S01]  /*3fe0*/  BSSY B1, `(.L_x_49) ;  /* 0x000000b000017945 */ /* 0x000fe20003800000 */
[----:B------:R-:W-:Y:S02]  /*3ff0*/  ISETP.LT.OR P3, PT, R3, 0x9, !P0 ;  /* 0x000000090300780c */ /* 0x000fe40004761670 */
[----:B------:R-:W-:-:S05]  /*4000*/  F2FP.F16.E4M3.UNPACK_B R12, R12 ;  /* 0x0000000cff0c723e */ /* 0x000fca00020006ff */
[----:B-1----:R-:W-:-:S05]  /*4010*/  HADD2.F32 R13, -RZ, R12.H0_H0 ;  /* 0x2000000cff0d7230 */ /* 0x002fca0000004100 */
[----:B------:R-:W-:-:S04]  /*4020*/  FMUL R12, R13, R94 ;  /* 0x0000005e0d0c7220 */ /* 0x000fc80000400000 */
[----:B------:R-:W-:-:S05]  /*4030*/  FFMA R12, R27, R93, R12 ;  /* 0x0000005d1b0c7223 */ /* 0x000fca000000000c */
[----:B------:R-:W-:Y:S02]  /*4040*/  F2FP.SATFINITE.E4M3.F32.PACK_AB_MERGE_C R13, RZ, R12, RZ ;  /* 0x0000000cff0d723e */ /* 0x000fe400048070ff */
[----:B------:R-:W-:-:S03]  /*4050*/  PRMT R12, RZ, 0x7610, R12 ;  /* 0x00007610ff0c7816 */ /* 0x000fc6000000000c */
[----:B------:R1:W-:Y:S01]  /*4060*/  @!P2 STG.E.U8 desc[UR36][R4.64+0x1], R13 ;  /* 0x0000010d0400a986 */ /* 0x0003e2000c101124 */
[----:B------:R-:W-:Y:S05]  /*4070*/  @P3 BRA `(.L_x_50) ;  /* 0x0000000000043947 */ /* 0x000fea0003800000 */
[----:B------:R0:W5:Y:S02]  /*4080*/  LDG.E.U8 R12, desc[UR36][R8.64+0x8] ;  /* 0x00000824080c7981 */ /* 0x000164000c1e1100 */
.L_x_50:
[----:B------:R-:W-:Y:S05]  /*4090*/  BSYNC B1 ;  /* 0x0000000000017941 */ /* 0x000fea0003800000 */
.L_x_49:
        /* <DEDUP_REMOVED lines=12> */
.L_x_52:
[----:B------:R-:W-:Y:S05]  /*4160*/  BSYNC B1 ;  /* 0x0000000000017941 */ /* 0x000fea0003800000 */
.L_x_51:
        /* <DEDUP_REMOVED lines=12> */
.L_x_54:
[----:B------:R-:W-:Y:S05]  /*4230*/  BSYNC B1 ;  /* 0x0000000000017941 */ /* 0x000fea0003800000 */
.L_x_53:
        /* <DEDUP_REMOVED lines=12> */
.L_x_56:
[----:B------:R-:W-:Y:S05]  /*4300*/  BSYNC B1 ;  /* 0x0000000000017941 */ /* 0x000fea0003800000 */
.L_x_55:
        /* <DEDUP_REMOVED lines=12> */
.L_x_58:
[----:B------:R-:W-:Y:S05]  /*43d0*/  BSYNC B1 ;  /* 0x0000000000017941 */ /* 0x000fea0003800000 */
.L_x_57:
        /* <DEDUP_REMOVED lines=12> */
.L_x_60:
[----:B------:R-:W-:Y:S05]  /*44a0*/  BSYNC B1 ;  /* 0x0000000000017941 */ /* 0x000fea0003800000 */
.L_x_59:
        /* <DEDUP_REMOVED lines=12> */
.L_x_62:
[----:B------:R-:W-:Y:S05]  /*4570*/  BSYNC B1 ;  /* 0x0000000000017941 */ /* 0x000fea0003800000 */
.L_x_61:
        /* <DEDUP_REMOVED lines=12> */
.L_x_64:
[----:B------:R-:W-:Y:S05]  /*4640*/  BSYNC B1 ;  /* 0x0000000000017941 */ /* 0x000fea0003800000 */
.L_x_63:
        /* <DEDUP_REMOVED lines=12> */
.L_x_66:
[----:B------:R-:W-:Y:S05]  /*4710*/  BSYNC B1 ;  /* 0x0000000000017941 */ /* 0x000fea0003800000 */
.L_x_65:
        /* <DEDUP_REMOVED lines=12> */
.L_x_68:
[----:B------:R-:W-:Y:S05]  /*47e0*/  BSYNC B1 ;  /* 0x0000000000017941 */ /* 0x000fea0003800000 */
.L_x_67:
        /* <DEDUP_REMOVED lines=12> */
.L_x_70:
[----:B------:R-:W-:Y:S05]  /*48b0*/  BSYNC B1 ;  /* 0x0000000000017941 */ /* 0x000fea0003800000 */
.L_x_69:
        /* <DEDUP_REMOVED lines=12> */
.L_x_72:
[----:B------:R-:W-:Y:S05]  /*4980*/  BSYNC B1 ;  /* 0x0000000000017941 */ /* 0x000fea0003800000 */
.L_x_71:
        /* <DEDUP_REMOVED lines=12> */
.L_x_74:
[----:B------:R-:W-:Y:S05]  /*4a50*/  BSYNC B1 ;  /* 0x0000000000017941 */ /* 0x000fea0003800000 */
.L_x_73:
        /* <DEDUP_REMOVED lines=12> */
.L_x_76:
[----:B------:R-:W-:Y:S05]  /*4b20*/  BSYNC B1 ;  /* 0x0000000000017941 */ /* 0x000fea0003800000 */
.L_x_75:
        /* <DEDUP_REMOVED lines=12> */
.L_x_78:
[----:B------:R-:W-:Y:S05]  /*4bf0*/  BSYNC B1 ;  /* 0x0000000000017941 */ /* 0x000fea0003800000 */
.L_x_77:
        /* <DEDUP_REMOVED lines=12> */
.L_x_80:
[----:B------:R-:W-:Y:S05]  /*4cc0*/  BSYNC B1 ;  /* 0x0000000000017941 */ /* 0x000fea0003800000 */
.L_x_79:
        /* <DEDUP_REMOVED lines=12> */
.L_x_82:
[----:B------:R-:W-:Y:S05]  /*4d90*/  BSYNC B1 ;  /* 0x0000000000017941 */ /* 0x000fea0003800000 */
.L_x_81:
        /* <DEDUP_REMOVED lines=12> */
.L_x_84:
[----:B------:R-:W-:Y:S05]  /*4e60*/  BSYNC B1 ;  /* 0x0000000000017941 */ /* 0x000fea0003800000 */
.L_x_83:
        /* <DEDUP_REMOVED lines=12> */
.L_x_86:
[----:B------:R-:W-:Y:S05]  /*4f30*/  BSYNC B1 ;  /* 0x0000000000017941 */ /* 0x000fea0003800000 */
.L_x_85:
        /* <DEDUP_REMOVED lines=12> */
.L_x_88:
[----:B------:R-:W-:Y:S05]  /*5000*/  BSYNC B1 ;  /* 0x0000000000017941 */ /* 0x000fea0003800000 */
.L_x_87:
        /* <DEDUP_REMOVED lines=12> */
.L_x_90:
[----:B------:R-:W-:Y:S05]  /*50d0*/  BSYNC B1 ;  /* 0x0000000000017941 */ /* 0x000fea0003800000 */
.L_x_89:
        /* <DEDUP_REMOVED lines=12> */
.L_x_92:
[----:B------:R-:W-:Y:S05]  /*51a0*/  BSYNC B1 ;  /* 0x0000000000017941 */ /* 0x000fea0003800000 */
.L_x_91:
        /* <DEDUP_REMOVED lines=12> */
.L_x_94:
[----:B------:R-:W-:Y:S05]  /*5270*/  BSYNC B1 ;  /* 0x0000000000017941 */ /* 0x000fea0003800000 */
.L_x_93:
        /* <DEDUP_REMOVED lines=12> */
.L_x_96:
[----:B------:R-:W-:Y:S05]  /*5340*/  BSYNC B1 ;  /* 0x0000000000017941 */ /* 0x000fea0003800000 */
.L_x_95:
        /* <DEDUP_REMOVED lines=12> */
.L_x_98:
[----:B------:R-:W-:Y:S05]  /*5410*/  BSYNC B1 ;  /* 0x0000000000017941 */ /* 0x000fea0003800000 */
.L_x_97:
        /* <DEDUP_REMOVED lines=12> */
.L_x_100:
[----:B------:R-:W-:Y:S05]  /*54e0*/  BSYNC B1 ;  /* 0x0000000000017941 */ /* 0x000fea0003800000 */
.L_x_99:
        /* <DEDUP_REMOVED lines=12> */
.L_x_102:
[----:B------:R-:W-:Y:S05]  /*55b0*/  BSYNC B1 ;  /* 0x0000000000017941 */ /* 0x000fea0003800000 */
.L_x_101:
        /* <DEDUP_REMOVED lines=12> */
.L_x_104:
[----:B------:R-:W-:Y:S05]  /*5680*/  BSYNC B1 ;  /* 0x0000000000017941 */ /* 0x000fea0003800000 */
.L_x_103:
        /* <DEDUP_REMOVED lines=12> */
.L_x_106:
[----:B------:R-:W-:Y:S05]  /*5750*/  BSYNC B1 ;  /* 0x0000000000017941 */ /* 0x000fea0003800000 */
.L_x_105:
        /* <DEDUP_REMOVED lines=12> */
.L_x_108:
[----:B------:R-:W-:Y:S05]  /*5820*/  BSYNC B1 ;  /* 0x0000000000017941 */ /* 0x000fea0003800000 */
.L_x_107:
        /* <DEDUP_REMOVED lines=12> */
.L_x_110:
[----:B------:R-:W-:Y:S05]  /*58f0*/  BSYNC B1 ;  /* 0x0000000000017941 */ /* 0x000fea0003800000 */
.L_x_109:
        /* <DEDUP_REMOVED lines=12> */
.L_x_112:
[----:B------:R-:W-:Y:S05]  /*59c0*/  BSYNC B1 ;  /* 0x0000000000017941 */ /* 0x000fea0003800000 */
.L_x_111:
        /* <DEDUP_REMOVED lines=12> */
.L_x_114:
[----:B------:R-:W-:Y:S05]  /*5a90*/  BSYNC B1 ;  /* 0x0000000000017941 */ /* 0x000fea0003800000 */
.L_x_113:
        /* <DEDUP_REMOVED lines=12> */
.L_x_116:
[----:B------:R-:W-:Y:S05]  /*5b60*/  BSYNC B1 ;  /* 0x0000000000017941 */ /* 0x000fea0003800000 */
.L_x_115:
        /* <DEDUP_REMOVED lines=12> */
.L_x_118:
[----:B------:R-:W-:Y:S05]  /*5c30*/  BSYNC B1 ;  /* 0x0000000000017941 */ /* 0x000fea0003800000 */
.L_x_117:
        /* <DEDUP_REMOVED lines=12> */
.L_x_120:
[----:B------:R-:W-:Y:S05]  /*5d00*/  BSYNC B1 ;  /* 0x0000000000017941 */ /* 0x000fea0003800000 */
.L_x_119:
        /* <DEDUP_REMOVED lines=12> */
.L_x_122:
[----:B------:R-:W-:Y:S05]  /*5dd0*/  BSYNC B1 ;  /* 0x0000000000017941 */ /* 0x000fea0003800000 */
.L_x_121:
        /* <DEDUP_REMOVED lines=12> */
.L_x_124:
[----:B------:R-:W-:Y:S05]  /*5ea0*/  BSYNC B1 ;  /* 0x0000000000017941 */ /* 0x000fea0003800000 */
.L_x_123:
        /* <DEDUP_REMOVED lines=12> */
.L_x_126:
[----:B------:R-:W-:Y:S05]  /*5f70*/  BSYNC B1 ;  /* 0x0000000000017941 */ /* 0x000fea0003800000 */
.L_x_125:
        /* <DEDUP_REMOVED lines=12> */
.L_x_128:
[----:B------:R-:W-:Y:S05]  /*6040*/  BSYNC B1 ;  /* 0x0000000000017941 */ /* 0x000fea0003800000 */
.L_x_127:
        /* <DEDUP_REMOVED lines=12> */
.L_x_130:
[----:B------:R-:W-:Y:S05]  /*6110*/  BSYNC B1 ;  /* 0x0000000000017941 */ /* 0x000fea0003800000 */
.L_x_129:
        /* <DEDUP_REMOVED lines=12> */
.L_x_132:
[----:B------:R-:W-:Y:S05]  /*61e0*/  BSYNC B1 ;  /* 0x0000000000017941 */ /* 0x000fea0003800000 */
.L_x_131:
        /* <DEDUP_REMOVED lines=12> */
.L_x_134:
[----:B------:R-:W-:Y:S05]  /*62b0*/  BSYNC B1 ;  /* 0x0000000000017941 */ /* 0x000fea0003800000 */
.L_x_133:
        /* <DEDUP_REMOVED lines=12> */
.L_x_136:
[----:B------:R-:W-:Y:S05]  /*6380*/  BSYNC B1 ;  /* 0x0000000000017941 */ /* 0x000fea0003800000 */
.L_x_135:
        /* <DEDUP_REMOVED lines=12> */
.L_x_138:
[----:B------:R-:W-:Y:S05]  /*6450*/  BSYNC B1 ;  /* 0x0000000000017941 */ /* 0x000fea0003800000 */
.L_x_137:
        /* <DEDUP_REMOVED lines=12> */
.L_x_140:
[----:B------:R-:W-:Y:S05]  /*6520*/  BSYNC B1 ;  /* 0x0000000000017941 */ /* 0x000fea0003800000 */
.L_x_139:
        /* <DEDUP_REMOVED lines=12> */
.L_x_142:
[----:B------:R-:W-:Y:S05]  /*65f0*/  BSYNC B1 ;  /* 0x0000000000017941 */ /* 0x000fea0003800000 */
.L_x_141:
        /* <DEDUP_REMOVED lines=12> */
.L_x_144:
[----:B------:R-:W-:Y:S05]  /*66c0*/  BSYNC B1 ;  /* 0x0000000000017941 */ /* 0x000fea0003800000 */
.L_x_143:
        /* <DEDUP_REMOVED lines=12> */
.L_x_146:
[----:B------:R-:W-:Y:S05]  /*6790*/  BSYNC B1 ;  /* 0x0000000000017941 */ /* 0x000fea0003800000 */
.L_x_145:
        /* <DEDUP_REMOVED lines=12> */
.L_x_148:
[----:B------:R-:W-:Y:S05]  /*6860*/  BSYNC B1 ;  /* 0x0000000000017941 */ /* 0x000fea0003800000 */
.L_x_147:
        /* <DEDUP_REMOVED lines=12> */
.L_x_150:
[----:B------:R-:W-:Y:S05]  /*6930*/  BSYNC B1 ;  /* 0x0000000000017941 */ /* 0x000fea0003800000 */
.L_x_149:
        /* <DEDUP_REMOVED lines=12> */
.L_x_152:
[----:B------:R-:W-:Y:S05]  /*6a00*/  BSYNC B1 ;  /* 0x0000000000017941 */ /* 0x000fea0003800000 */
.L_x_151:
        /* <DEDUP_REMOVED lines=12> */
.L_x_154:
[----:B------:R-:W-:Y:S05]  /*6ad0*/  BSYNC B1 ;  /* 0x0000000000017941 */ /* 0x000fea0003800000 */
.L_x_153:
        /* <DEDUP_REMOVED lines=12> */
.L_x_156:
[----:B------:R-:W-:Y:S05]  /*6ba0*/  BSYNC B1 ;  /* 0x0000000000017941 */ /* 0x000fea0003800000 */
.L_x_155:
        /* <DEDUP_REMOVED lines=12> */
.L_x_158:
[----:B------:R-:W-:Y:S05]  /*6c70*/  BSYNC B1 ;  /* 0x0000000000017941 */ /* 0x000fea0003800000 */
.L_x_157:
        /* <DEDUP_REMOVED lines=12> */
.L_x_160:
[----:B------:R-:W-:Y:S05]  /*6d40*/  BSYNC B1 ;  /* 0x0000000000017941 */ /* 0x000fea0003800000 */
.L_x_159:
        /* <DEDUP_REMOVED lines=12> */
.L_x_162:
[----:B------:R-:W-:Y:S05]  /*6e10*/  BSYNC B1 ;  /* 0x0000000000017941 */ /* 0x000fea0003800000 */
.L_x_161:
        /* <DEDUP_REMOVED lines=12> */
.L_x_164:
[----:B------:R-:W-:Y:S05]  /*6ee0*/  BSYNC B1 ;  /* 0x0000000000017941 */ /* 0x000fea0003800000 */
.L_x_163:
[----:B-----5:R-:W-:Y:S01]  /*6ef0*/  LOP3.LUT R12, R12, 0xff, RZ, 0xc0, !PT ;  /* 0x000000ff0c0c7812 */ /* 0x020fe200078ec0ff */
[----:B------:R-:W-:Y:S01]  /*6f00*/  BSSY B1, `(.L_x_165) ;  /* 0x000000b000017945 */ /* 0x000fe20003800000 */
[----:B------:R-:W-:Y:S02]  /*6f10*/  ISETP.LT.OR P2, PT, R3, 0x79, !P1 ;  /* 0x000000790300780c */ /* 0x000fe40004f41670 */
[----:B------:R-:W-:-:S05]  /*6f20*/  F2FP.F16.E4M3.UNPACK_B R12, R12 ;  /* 0x0000000cff0c723e */ /* 0x000fca00020006ff */
[----:B0-2---:R-:W-:-:S05]  /*6f30*/  HADD2.F32 R9, -RZ, R12.H0_H0 ;  /* 0x2000000cff097230 */ /* 0x005fca0000004100 */
[----:B------:R-:W-:-:S04]  /*6f40*/  FMUL R8, R9, R94 ;  /* 0x0000005e09087220 */ /* 0x000fc80000400000 */
[----:B------:R-:W-:-:S05]  /*6f50*/  FFMA R8, R85, R93, R8 ;  /* 0x0000005d55087223 */ /* 0x000fca0000000008 */
[----:B------:R-:W-:Y:S02]  /*6f60*/  F2FP.SATFINITE.E4M3.F32.PACK_AB_MERGE_C R9, RZ, R8, RZ ;  /* 0x00000008ff09723e */ /* 0x000fe400048070ff */
[----:B------:R-:W-:-:S03]  /*6f70*/  PRMT R8, RZ, 0x7610, R8 ;  /* 0x00007610ff087816 */ /* 0x000fc60000000008 */
[----:B------:R0:W-:Y:S01]  /*6f80*/  @!P0 STG.E.U8 desc[UR36][R6.64+0x79], R9 ;  /* 0x0000790906008986 */ /* 0x0001e2000c101124 */
[----:B------:R-:W-:Y:S05]  /*6f90*/  @P2 BRA `(.L_x_166) ;  /* 0x0000000000042947 */ /* 0x000fea0003800000 */
[----:B------:R2:W5:Y:S02]  /*6fa0*/  LDG.E.U8 R8, desc[UR36][R10.64+0x78] ;  /* 0x000078240a087981 */ /* 0x000564000c1e1100 */
.L_x_166:
[----:B------:R-:W-:Y:S05]  /*6fb0*/  BSYNC B1 ;  /* 0x0000000000017941 */ /* 0x000fea0003800000 */
.L_x_165:
[----:B-----5:R-:W-:Y:S01]  /*6fc0*/  LOP3.LUT R8, R8, 0xff, RZ, 0xc0, !PT ;  /* 0x000000ff08087812 */ /* 0x020fe200078ec0ff */
[----:B------:R-:W-:Y:S01]  /*6fd0*/  BSSY B1, `(.L_x_167) ;  /* 0x000000b000017945 */ /* 0x000fe20003800000 */
[----:B------:R-:W-:Y:S02]  /*6fe0*/  ISETP.LT.OR P1, PT, R3, 0x7a, !P1 ;  /* 0x0000007a0300780c */ /* 0x000fe40004f21670 */
[----:B------:R-:W-:Y:S02]  /*6ff0*/  F2FP.F16.E4M3.UNPACK_B R8, R8 ;  /* 0x00000008ff08723e */ /* 0x000fe400020006ff */
[----:B------:R-:W-:-:S03]  /*7000*/  PRMT R3, RZ, 0x7610, R3 ;  /* 0x00007610ff037816 */ /* 0x000fc60000000003 */
[----:B01----:R-:W-:-:S05]  /*7010*/  HADD2.F32 R7, -RZ, R8.H0_H0 ;  /* 0x20000008ff077230 */ /* 0x003fca0000004100 */
[----:B------:R-:W-:-:S04]  /*7020*/  FMUL R7, R7, R94 ;  /* 0x0000005e07077220 */ /* 0x000fc80000400000 */
[----:B------:R-:W-:-:S05]  /*7030*/  FFMA R7, R86, R93, R7 ;  /* 0x0000005d56077223 */ /* 0x000fca0000000007 */
[----:B------:R-:W-:-:S05]  /*7040*/  F2FP.SATFINITE.E4M3.F32.PACK_AB_MERGE_C R7, RZ, R7, RZ ;  /* 0x00000007ff07723e */ /* 0x000fca00048070ff */
[----:B------:R0:W-:Y:S01]  /*7050*/  @!P2 STG.E.U8 desc[UR36][R4.64+0x78], R7 ;  /* 0x000078070400a986 */ /* 0x0001e2000c101124 */
[----:B------:R-:W-:Y:S05]  /*7060*/  @P1 BRA `(.L_x_168) ;  /* 0x0000000000041947 */ /* 0x000fea0003800000 */
[----:B------:R1:W5:Y:S02]  /*7070*/  LDG.E.U8 R3, desc[UR36][R10.64+0x79] ;  /* 0x000079240a037981 */ /* 0x000364000c1e1100 */
.L_x_168:
[----:B------:R-:W-:Y:S05]  /*7080*/  BSYNC B1 ;  /* 0x0000000000017941 */ /* 0x000fea0003800000 */
.L_x_167:
[----:B------:R-:W-:Y:S05]  /*7090*/  @P1 BRA `(.L_x_169) ;  /* 0x0000001000281947 */ /* 0x000fea0003800000 */
[----:B-----5:R-:W-:-:S04]  /*70a0*/  LOP3.LUT R3, R3, 0xff, RZ, 0xc0, !PT ;  /* 0x000000ff03037812 */ /* 0x020fc800078ec0ff */
[----:B------:R-:W-:-:S05]  /*70b0*/  F2FP.F16.E4M3.UNPACK_B R3, R3 ;  /* 0x00000003ff03723e */ /* 0x000fca00020006ff */
[----:B------:R-:W-:-:S05]  /*70c0*/  HADD2.F32 R3, -RZ, R3.H0_H0 ;  /* 0x20000003ff037230 */ /* 0x000fca0000004100 */
[----:B------:R-:W-:-:S04]  /*70d0*/  FMUL R6, R3, R94 ;  /* 0x0000005e03067220 */ /* 0x000fc80000400000 */
[----:B------:R-:W-:-:S05]  /*70e0*/  FFMA R6, R87, R93, R6 ;  /* 0x0000005d57067223 */ /* 0x000fca0000000006 */
[----:B------:R-:W-:-:S05]  /*70f0*/  F2FP.SATFINITE.E4M3.F32.PACK_AB_MERGE_C R3, RZ, R6, RZ ;  /* 0x00000006ff03723e */ /* 0x000fca00048070ff */
[----:B------:R0:W-:Y:S01]  /*7100*/  STG.E.U8 desc[UR36][R4.64+0x79], R3 ;  /* 0x0000790304007986 */ /* 0x0001e2000c101124 */
[----:B------:R-:W-:Y:S05]  /*7110*/  BRA `(.L_x_169) ;  /* 0x0000001000087947 */ /* 0x000fea0003800000 */
.L_x_40:
[----:B------:R-:W-:Y:S01]  /*7120*/  ISETP.GE.AND P1, PT, R20, 0x1, PT ;  /* 0x000000011400780c */ /* 0x000fe20003f26270 */
[-C--:B------:R-:W-:Y:S01]  /*7130*/  FMUL R24, R24, R93.reuse ;  /* 0x0000005d18187220 */ /* 0x080fe20000400000 */
[-C--:B------:R-:W-:Y:S01]  /*7140*/  FMUL R25, R25, R93.reuse ;  /* 0x0000005d19197220 */ /* 0x080fe20000400000 */
[----:B------:R-:W-:Y:S01]  /*7150*/  ISETP.GE.AND P0, PT, R20, 0x9, PT ;  /* 0x000000091400780c */ /* 0x000fe20003f06270 */
[-C--:B------:R-:W-:Y:S01]  /*7160*/  FMUL R26, R26, R93.reuse ;  /* 0x0000005d1a1a7220 */ /* 0x080fe20000400000 */
[----:B------:R-:W-:Y:S01]  /*7170*/  ISETP.LT.OR P2, PT, R3, 0x1, !P1 ;  /* 0x000000010300780c */ /* 0x000fe20004f41670 */
[-C--:B------:R-:W-:Y:S01]  /*7180*/  FMUL R27, R27, R93.reuse ;  /* 0x0000005d1b1b7220 */ /* 0x080fe20000400000 */
[----:B------:R-:W-:Y:S01]  /*7190*/  ISETP.LT.OR P3, PT, R3, 0x2, !P1 ;  /* 0x000000020300780c */ /* 0x000fe20004f61670 */
[-C--:B------:R-:W-:Y:S01]  /*71a0*/  FMUL R28, R28, R93.reuse ;  /* 0x0000005d1c1c7220 */ /* 0x080fe20000400000 */
[----:B------:R-:W-:Y:S01]  /*71b0*/  F2FP.SATFINITE.E4M3.F32.PACK_AB_MERGE_C R9, RZ, R24, RZ ;  /* 0x00000018ff09723e */ /* 0x000fe200048070ff */
[----:B------:R-:W-:Y:S01]  /*71c0*/  FMUL R29, R29, R93 ;  /* 0x0000005d1d1d7220 */ /* 0x000fe20000400000 */
[----:B------:R-:W-:Y:S01]  /*71d0*/  F2FP.SATFINITE.E4M3.F32.PACK_AB_MERGE_C R25, RZ, R25, RZ ;  /* 0x00000019ff19723e */ /* 0x000fe200048070ff */
[-C--:B------:R-:W-:Y:S01]  /*71e0*/  FMUL R30, R30, R93.reuse ;  /* 0x0000005d1e1e7220 */ /* 0x080fe20000400000 */
[----:B------:R-:W-:Y:S01]  /*71f0*/  ISETP.LT.OR P4, PT, R3, 0x9, !P1 ;  /* 0x000000090300780c */ /* 0x000fe20004f81670 */
[-C--:B------:R-:W-:Y:S01]  /*7200*/  FMUL R31, R31, R93.reuse ;  /* 0x0000005d1f1f7220 */ /* 0x080fe20000400000 */
[C---:B------:R-:W-:Y:S01]  /*7210*/  ISETP.LT.OR P5, PT, R3.reuse, 0xa, !P1 ;  /* 0x0000000a0300780c */ /* 0x040fe20004fa1670 */
[-C--:B------:R-:W-:Y:S01]  /*7220*/  FMUL R32, R32, R93.reuse ;  /* 0x0000005d20207220 */ /* 0x080fe20000400000 */
[----:B------:R-:W-:Y:S01]  /*7230*/  F2FP.SATFINITE.E4M3.F32.PACK_AB_MERGE_C R11, RZ, R26, RZ ;  /* 0x0000001aff0b723e */ /* 0x000fe200048070ff */
[----:B------:R0:W-:Y:S01]  /*7240*/  @!P2 STG.E.U8 desc[UR36][R6.64], R9 ;  /* 0x000000090600a986 */ /* 0x0001e2000c101124 */
[----:B------:R-:W-:Y:S01]  /*7250*/  ISETP.LT.OR P2, PT, R3, 0x1, !P0 ;  /* 0x000000010300780c */ /* 0x000fe20004741670 */
[----:B------:R-:W-:Y:S01]  /*7260*/  FMUL R33, R33, R93 ;  /* 0x0000005d21217220 */ /* 0x000fe20000400000 */
[----:B------:R-:W-:Y:S01]  /*7270*/  F2FP.SATFINITE.E4M3.F32.PACK_AB_MERGE_C R27, RZ, R27, RZ ;  /* 0x0000001bff1b723e */ /* 0x000fe200048070ff */
[----:B------:R-:W-:Y:S01]  /*7280*/  @!P3 STG.E.U8 desc[UR36][R6.64+0x1], R25 ;  /* 0x000001190600b986 */ /* 0x000fe2000c101124 */
[----:B------:R-:W-:Y:S01]  /*7290*/  ISETP.LT.OR P3, PT, R3, 0x2, !P0 ;  /* 0x000000020300780c */ /* 0x000fe20004761670 */
[----:B------:R-:W-:Y:S01]  /*72a0*/  FMUL R34, R34, R93 ;  /* 0x0000005d22227220 */ /* 0x000fe20000400000 */
[----:B------:R-:W-:Y:S01]  /*72b0*/  F2FP.SATFINITE.E4M3.F32.PACK_AB_MERGE_C R29, RZ, R29, RZ ;  /* 0x0000001dff1d723e */ /* 0x000fe200048070ff */
[----:B------:R-:W-:Y:S01]  /*72c0*/  FMUL R35, R35, R93 ;  /* 0x0000005d23237220 */ /* 0x000fe20000400000 */
[----:B------:R-:W-:Y:S01]  /*72d0*/  F2FP.SATFINITE.E4M3.F32.PACK_AB_MERGE_C R31, RZ, R31, RZ ;  /* 0x0000001fff1f723e */ /* 0x000fe200048070ff */
[----:B------:R-:W-:Y:S01]  /*72e0*/  FMUL R36, R36, R93 ;  /* 0x0000005d24247220 */ /* 0x000fe20000400000 */
[----:B------:R-:W-:Y:S01]  /*72f0*/  F2FP.SATFINITE.E4M3.F32.PACK_AB_MERGE_C R33, RZ, R33, RZ ;  /* 0x00000021ff21723e */ /* 0x000fe200048070ff */
[-C--:B------:R-:W-:Y:S01]  /*7300*/  FMUL R37, R37, R93.reuse ;  /* 0x0000005d25257220 */ /* 0x080fe20000400000 */
[----:B0-----:R-:W-:Y:S01]  /*7310*/  F2FP.SATFINITE.E4M3.F32.PACK_AB_MERGE_C R9, RZ, R28, RZ ;  /* 0x0000001cff09723e */ /* 0x001fe200048070ff */
[----:B------:R0:W-:Y:S01]  /*7320*/  @!P2 STG.E.U8 desc[UR36][R4.64], R11 ;  /* 0x0000000b0400a986 */ /* 0x0001e2000c101124 */
[C---:B------:R-:W-:Y:S01]  /*7330*/  ISETP.LT.OR P2, PT, R3.reuse, 0x9, !P0 ;  /* 0x000000090300780c */ /* 0x040fe20004741670 */
[----:B------:R-:W-:Y:S01]  /*7340*/  FMUL R38, R38, R93 ;  /* 0x0000005d26267220 */ /* 0x000fe20000400000 */
[----:B------:R-:W-:Y:S01]  /*7350*/  F2FP.SATFINITE.E4M3.F32.PACK_AB_MERGE_C R35, RZ, R35, RZ ;  /* 0x00000023ff23723e */ /* 0x000fe200048070ff */
[----:B------:R-:W-:Y:S01]  /*7360*/  @!P3 STG.E.U8 desc[UR36][R4.64+0x1], R27 ;  /* 0x0000011b0400b986 */ /* 0x000fe2000c101124 */
[----:B------:R-:W-:Y:S01]  /*7370*/  ISETP.LT.OR P3, PT, R3, 0xa, !P0 ;  /* 0x0000000a0300780c */ /* 0x000fe20004761670 */
[----:B------:R-:W-:Y:S01]  /*7380*/  FMUL R39, R39, R93 ;  /* 0x0000005d27277220 */ /* 0x000fe20000400000 */
[----:B------:R-:W-:Y:S01]  /*7390*/  F2FP.SATFINITE.E4M3.F32.PACK_AB_MERGE_C R37, RZ, R37, RZ ;  /* 0x00000025ff25723e */ /* 0x000fe200048070ff */
[----:B------:R1:W-:Y:S01]  /*73a0*/  @!P4 STG.E.U8 desc[UR36][R6.64+0x8], R9 ;  /* 0x000008090600c986 */ /* 0x0003e2000c101124 */
[----:B------:R-:W-:Y:S01]  /*73b0*/  ISETP.LT.OR P4, PT, R3, 0x11, !P1 ;  /* 0x000000110300780c */ /* 0x000fe20004f81670 */
[-C--:B------:R-:W-:Y:S01]  /*73c0*/  FMUL R40, R40, R93.reuse ;  /* 0x0000005d28287220 */ /* 0x080fe20000400000 */
[-C--:B------:R-:W-:Y:S01]  /*73d0*/  FMUL R41, R41, R93.reuse ;  /* 0x0000005d29297220 */ /* 0x080fe20000400000 */
[----:B------:R-:W-:Y:S01]  /*73e0*/  @!P5 STG.E.U8 desc[UR36][R6.64+0x9], R29 ;  /* 0x0000091d0600d986 */ /* 0x000fe2000c101124 */
[----:B------:R-:W-:Y:S01]  /*73f0*/  ISETP.LT.OR P5, PT, R3, 0x12, !P1 ;  /* 0x000000120300780c */ /* 0x000fe20004fa1670 */
[-C--:B------:R-:W-:Y:S01]  /*7400*/  FMUL R42, R42, R93.reuse ;  /* 0x0000005d2a2a7220 */ /* 0x080fe20000400000 */
[----:B0-----:R-:W-:Y:S01]  /*7410*/  F2FP.SATFINITE.E4M3.F32.PACK_AB_MERGE_C R11, RZ, R30, RZ ;  /* 0x0000001eff0b723e */ /* 0x001fe200048070ff */
[----:B------:R-:W-:Y:S01]  /*7420*/  FMUL R43, R43, R93 ;  /* 0x0000005d2b2b7220 */ /* 0x000fe20000400000 */
[----:B------:R-:W-:Y:S01]  /*7430*/  F2FP.SATFINITE.E4M3.F32.PACK_AB_MERGE_C R39, RZ, R39, RZ ;  /* 0x00000027ff27723e */ /* 0x000fe200048070ff */
[----:B------:R-:W-:Y:S01]  /*7440*/  @!P3 STG.E.U8 desc[UR36][R4.64+0x9], R31 ;  /* 0x0000091f0400b986 */ /* 0x000fe2000c101124 */
[C---:B------:R-:W-:Y:S01]  /*7450*/  ISETP.LT.OR P3, PT, R3.reuse, 0x12, !P0 ;  /* 0x000000120300780c */ /* 0x040fe20004761670 */
[-C--:B------:R-:W-:Y:S01]  /*7460*/  FMUL R44, R44, R93.reuse ;  /* 0x0000005d2c2c7220 */ /* 0x080fe20000400000 */
[----:B-1----:R-:W-:Y:S01]  /*7470*/  F2FP.SATFINITE.E4M3.F32.PACK_AB_MERGE_C R9, RZ, R32, RZ ;  /* 0x00000020ff09723e */ /* 0x002fe200048070ff */
[----:B------:R0:W-:Y:S01]  /*7480*/  @!P2 STG.E.U8 desc[UR36][R4.64+0x8], R11 ;  /* 0x0000080b0400a986 */ /* 0x0001e2000c101124 */
[----:B------:R-:W-:Y:S01]  /*7490*/  ISETP.LT.OR P2, PT, R3, 0x11, !P0 ;  /* 0x000000110300780c */ /* 0x000fe20004741670 */
[----:B------:R-:W-:Y:S01]  /*74a0*/  FMUL R45, R45, R93 ;  /* 0x0000005d2d2d7220 */ /* 0x000fe20000400000 */
[----:B------:R-:W-:Y:S01]  /*74b0*/  F2FP.SATFINITE.E4M3.F32.PACK_AB_MERGE_C R41, RZ, R41, RZ ;  /* 0x00000029ff29723e */ /* 0x000fe200048070ff */
        /* <DEDUP_REMOVED lines=8> */
[----:B------:R-:W-:Y:S01]  /*7540*/  @!P3 STG.E.U8 desc[UR36][R4.64+0x11], R35 ;  /* 0x000011230400b986 */ /* 0x000fe2000c101124 */
[----:B0-----:R-:W-:Y:S01]  /*7550*/  F2FP.SATFINITE.E4M3.F32.PACK_AB_MERGE_C R11, RZ, R34, RZ ;  /* 0x00000022ff0b723e */ /* 0x001fe200048070ff */
[-C--:B------:R-:W-:Y:S01]  /*7560*/  FMUL R48, R48, R93.reuse ;  /* 0x0000005d30307220 */ /* 0x080fe20000400000 */
[----:B------:R-:W-:Y:S01]  /*7570*/  ISETP.LT.OR P3, PT, R3, 0x1a, !P0 ;  /* 0x0000001a0300780c */ /* 0x000fe20004761670 */
[-C--:B------:R-:W-:Y:S01]  /*7580*/  FMUL R49, R49, R93.reuse ;  /* 0x0000005d31317220 */ /* 0x080fe20000400000 */
[----:B-1----:R-:W-:Y:S01]  /*7590*/  F2FP.SATFINITE.E4M3.F32.PACK_AB_MERGE_C R9, RZ, R36, RZ ;  /* 0x00000024ff09723e */ /* 0x002fe200048070ff */
[----:B------:R0:W-:Y:S01]  /*75a0*/  @!P2 STG.E.U8 desc[UR36][R4.64+0x10], R11 ;  /* 0x0000100b0400a986 */ /* 0x0001e2000c101124 */
[C---:B------:R-:W-:Y:S01]  /*75b0*/  ISETP.LT.OR P2, PT, R3.reuse, 0x19, !P0 ;  /* 0x000000190300780c */ /* 0x040fe20004741670 */
[----:B------:R-:W-:Y:S01]  /*75c0*/  FMUL R50, R50, R93 ;  /* 0x0000005d32327220 */ /* 0x000fe20000400000 */
[----:B------:R-:W-:Y:S01]  /*75d0*/  F2FP.SATFINITE.E4M3.F32.PACK_AB_MERGE_C R47, RZ, R47, RZ ;  /* 0x0000002fff2f723e */ /* 0x000fe200048070ff */
[----:B------:R1:W-:Y:S01]  /*75e0*/  @!P4 STG.E.U8 desc[UR36][R6.64+0x18], R9 ;  /* 0x000018090600c986 */ /* 0x0003e2000c101124 */
[----:B------:R-:W-:Y:S01]  /*75f0*/  ISETP.LT.OR P4, PT, R3, 0x21, !P1 ;  /* 0x000000210300780c */ /* 0x000fe20004f81670 */
[----:B------:R-:W-:Y:S01]  /*7600*/  FMUL R51, R51, R93 ;  /* 0x0000005d33337220 */ /* 0x000fe20000400000 */
[----:B------:R-:W-:Y:S01]  /*7610*/  F2FP.SATFINITE.E4M3.F32.PACK_AB_MERGE_C R49, RZ, R49, RZ ;  /* 0x00000031ff31723e */ /* 0x000fe200048070ff */
[----:B------:R-:W-:Y:S01]  /*7620*/  @!P5 STG.E.U8 desc[UR36][R6.64+0x19], R37 ;  /* 0x000019250600d986 */ /* 0x000fe2000c101124 */
[----:B------:R-:W-:Y:S01]  /*7630*/  ISETP.LT.OR P5, PT, R3, 0x22, !P1 ;  /* 0x000000220300780c */ /* 0x000fe20004fa1670 */
[-C--:B------:R-:W-:Y:S01]  /*7640*/  FMUL R52, R52, R93.reuse ;  /* 0x0000005d34347220 */ /* 0x080fe20000400000 */
[-C--:B------:R-:W-:Y:S01]  /*7650*/  FMUL R53, R53, R93.reuse ;  /* 0x0000005d35357220 */ /* 0x080fe20000400000 */
[----:B0-----:R-:W-:Y:S01]  /*7660*/  F2FP.SATFINITE.E4M3.F32.PACK_AB_MERGE_C R11, RZ, R38, RZ ;  /* 0x00000026ff0b723e */ /* 0x001fe200048070ff */
        /* <DEDUP_REMOVED lines=112> */
[-C--:B------:R-:W-:Y:S01]  /*7d70*/  FMUL R85, R85, R93.reuse ;  /* 0x0000005d55557220 */ /* 0x080fe20000400000 */
[-C--:B------:R-:W-:Y:S01]  /*7d80*/  FMUL R86, R86, R93.reuse ;  /* 0x0000005d56567220 */ /* 0x080fe20000400000 */
[----:B------:R1:W-:Y:S01]  /*7d90*/  @!P4 STG.E.U8 desc[UR36][R6.64+0x50], R9 ;  /* 0x000050090600c986 */ /* 0x0003e2000c101124 */
[----:B------:R-:W-:Y:S01]  /*7da0*/  ISETP.LT.OR P4, PT, R3, 0x59, !P1 ;  /* 0x000000590300780c */ /* 0x000fe20004f81670 */
[----:B------:R-:W-:Y:S01]  /*7db0*/  FMUL R87, R87, R93 ;  /* 0x0000005d57577220 */ /* 0x000fe20000400000 */
[----:B------:R-:W-:Y:S01]  /*7dc0*/  F2FP.SATFINITE.E4M3.F32.PACK_AB_MERGE_C R83, RZ, R83, RZ ;  /* 0x00000053ff53723e */ /* 0x000fe200048070ff */
[----:B------:R-:W-:Y:S01]  /*7dd0*/  @!P5 STG.E.U8 desc[UR36][R6.64+0x51], R65 ;  /* 0x000051410600d986 */ /* 0x000fe2000c101124 */
[----:B------:R-:W-:-:S02]  /*7de0*/  ISETP.LT.OR P5, PT, R3, 0x5a, !P1 ;  /* 0x0000005a0300780c */ /* 0x000fc40004fa1670 */
[----:B------:R-:W-:Y:S01]  /*7df0*/  F2FP.SATFINITE.E4M3.F32.PACK_AB_MERGE_C R85, RZ, R85, RZ ;  /* 0x00000055ff55723e */ /* 0x000fe200048070ff */
[----:B------:R-:W-:Y:S01]  /*7e00*/  @!P3 STG.E.U8 desc[UR36][R4.64+0x51], R67 ;  /* 0x000051430400b986 */ /* 0x000fe2000c101124 */
[----:B0-----:R-:W-:Y:S02]  /*7e10*/  F2FP.SATFINITE.E4M3.F32.PACK_AB_MERGE_C R11, RZ, R66, RZ ;  /* 0x00000042ff0b723e */ /* 0x001fe400048070ff */
[C---:B------:R-:W-:Y:S02]  /*7e20*/  ISETP.LT.OR P3, PT, R3.reuse, 0x5a, !P0 ;  /* 0x0000005a0300780c */ /* 0x040fe40004761670 */
[----:B-1----:R-:W-:Y:S01]  /*7e30*/  F2FP.SATFINITE.E4M3.F32.PACK_AB_MERGE_C R9, RZ, R68, RZ ;  /* 0x00000044ff09723e */ /* 0x002fe200048070ff */
[----:B------:R0:W-:Y:S01]  /*7e40*/  @!P2 STG.E.U8 desc[UR36][R4.64+0x50], R11 ;  /* 0x0000500b0400a986 */ /* 0x0001e2000c101124 */
[C---:B------:R-:W-:Y:S02]  /*7e50*/  ISETP.LT.OR P2, PT, R3.reuse, 0x59, !P0 ;  /* 0x000000590300780c */ /* 0x040fe40004741670 */
[----:B------:R-:W-:Y:S01]  /*7e60*/  F2FP.SATFINITE.E4M3.F32.PACK_AB_MERGE_C R87, RZ, R87, RZ ;  /* 0x00000057ff57723e */ /* 0x000fe200048070ff */
[----:B------:R1:W-:Y:S01]  /*7e70*/  @!P4 STG.E.U8 desc[UR36][R6.64+0x58], R9 ;  /* 0x000058090600c986 */ /* 0x0003e2000c101124 */
[----:B------:R-:W-:-:S03]  /*7e80*/  ISETP.LT.OR P4, PT, R3, 0x61, !P1 ;  /* 0x000000610300780c */ /* 0x000fc60004f81670 */
[----:B------:R-:W-:Y:S01]  /*7e90*/  @!P5 STG.E.U8 desc[UR36][R6.64+0x59], R69 ;  /* 0x000059450600d986 */ /* 0x000fe2000c101124 */
[C---:B------:R-:W-:Y:S02]  /*7ea0*/  ISETP.LT.OR P5, PT, R3.reuse, 0x62, !P1 ;  /* 0x000000620300780c */ /* 0x040fe40004fa1670 */
[----:B0-----:R-:W-:Y:S01]  /*7eb0*/  F2FP.SATFINITE.E4M3.F32.PACK_AB_MERGE_C R11, RZ, R70, RZ ;  /* 0x00000046ff0b723e */ /* 0x001fe200048070ff */
[----:B------:R-:W-:Y:S01]  /*7ec0*/  @!P3 STG.E.U8 desc[UR36][R4.64+0x59], R71 ;  /* 0x000059470400b986 */ /* 0x000fe2000c101124 */
[C---:B------:R-:W-:Y:S02]  /*7ed0*/  ISETP.LT.OR P3, PT, R3.reuse, 0x62, !P0 ;  /* 0x000000620300780c */ /* 0x040fe40004761670 */
[----:B-1----:R-:W-:Y:S01]  /*7ee0*/  F2FP.SATFINITE.E4M3.F32.PACK_AB_MERGE_C R9, RZ, R72, RZ ;  /* 0x00000048ff09723e */ /* 0x002fe200048070ff */
[----:B------:R0:W-:Y:S01]  /*7ef0*/  @!P2 STG.E.U8 desc[UR36][R4.64+0x58], R11 ;  /* 0x0000580b0400a986 */ /* 0x0001e2000c101124 */
[----:B------:R-:W-:-:S03]  /*7f00*/  ISETP.LT.OR P2, PT, R3, 0x61, !P0 ;  /* 0x000000610300780c */ /* 0x000fc60004741670 */
        /* <DEDUP_REMOVED lines=13> */
[----:B------:R-:W-:Y:S02]  /*7fe0*/  ISETP.LT.OR P5, PT, R3, 0x71, !P1 ;  /* 0x000000710300780c */ /* 0x000fe40004fa1670 */
[----:B0-----:R-:W-:Y:S02]  /*7ff0*/  F2FP.SATFINITE.E4M3.F32.PACK_AB_MERGE_C R11, RZ, R78, RZ ;  /* 0x0000004eff0b723e */ /* 0x001fe400048070ff */
[----:B-1----:R-:W-:-:S03]  /*8000*/  F2FP.SATFINITE.E4M3.F32.PACK_AB_MERGE_C R9, RZ, R80, RZ ;  /* 0x00000050ff09723e */ /* 0x002fc600048070ff */
[----:B------:R0:W-:Y:S01]  /*8010*/  @!P2 STG.E.U8 desc[UR36][R4.64+0x68], R11 ;  /* 0x0000680b0400a986 */ /* 0x0001e2000c101124 */
[----:B------:R-:W-:-:S03]  /*8020*/  ISETP.LT.OR P2, PT, R3, 0x71, !P0 ;  /* 0x000000710300780c */ /* 0x000fc60004741670 */
[----:B------:R-:W-:Y:S01]  /*8030*/  @!P4 STG.E.U8 desc[UR36][R4.64+0x69], R79 ;  /* 0x0000694f0400c986 */ /* 0x000fe2000c101124 */
[----:B------:R-:W-:-:S03]  /*8040*/  ISETP.LT.OR P4, PT, R3, 0x72, !P0 ;  /* 0x000000720300780c */ /* 0x000fc60004781670 */
[----:B------:R-:W-:Y:S01]  /*8050*/  @!P3 STG.E.U8 desc[UR36][R6.64+0x71], R81 ;  /* 0x000071510600b986 */ /* 0x000fe2000c101124 */
[C---:B------:R-:W-:Y:S02]  /*8060*/  ISETP.LT.OR P3, PT, R3.reuse, 0x79, !P1 ;  /* 0x000000790300780c */ /* 0x040fe40004f61670 */
[C---:B------:R-:W-:Y:S01]  /*8070*/  ISETP.LT.OR P1, PT, R3.reuse, 0x7a, !P1 ;  /* 0x0000007a0300780c */ /* 0x040fe20004f21670 */
[----:B------:R1:W-:Y:S01]  /*8080*/  @!P5 STG.E.U8 desc[UR36][R6.64+0x70], R9 ;  /* 0x000070090600d986 */ /* 0x0003e2000c101124 */
[C---:B------:R-:W-:Y:S02]  /*8090*/  ISETP.LT.OR P5, PT, R3.reuse, 0x79, !P0 ;  /* 0x000000790300780c */ /* 0x040fe400047a1670 */
[----:B------:R-:W-:Y:S02]  /*80a0*/  ISETP.LT.OR P0, PT, R3, 0x7a, !P0 ;  /* 0x0000007a0300780c */ /* 0x000fe40004701670 */
[----:B------:R-:W-:Y:S01]  /*80b0*/  F2FP.SATFINITE.E4M3.F32.PACK_AB_MERGE_C R3, RZ, R82, RZ ;  /* 0x00000052ff03723e */ /* 0x000fe200048070ff */
[----:B------:R2:W-:Y:S01]  /*80c0*/  @!P4 STG.E.U8 desc[UR36][R4.64+0x71], R83 ;  /* 0x000071530400c986 */ /* 0x0005e2000c101124 */
[----:B0-----:R-:W-:-:S03]  /*80d0*/  F2FP.SATFINITE.E4M3.F32.PACK_AB_MERGE_C R11, RZ, R86, RZ ;  /* 0x00000056ff0b723e */ /* 0x001fc600048070ff */
[----:B------:R2:W-:Y:S01]  /*80e0*/  @!P2 STG.E.U8 desc[UR36][R4.64+0x70], R3 ;  /* 0x000070030400a986 */ /* 0x0005e2000c101124 */
[----:B-1----:R-:W-:-:S03]  /*80f0*/  F2FP.SATFINITE.E4M3.F32.PACK_AB_MERGE_C R9, RZ, R84, RZ ;  /* 0x00000054ff09723e */ /* 0x002fc600048070ff */
[----:B------:R2:W-:Y:S04]  /*8100*/  @!P1 STG.E.U8 desc[UR36][R6.64+0x79], R85 ;  /* 0x0000795506009986 */ /* 0x0005e8000c101124 */
[----:B------:R2:W-:Y:S04]  /*8110*/  @!P3 STG.E.U8 desc[UR36][R6.64+0x78], R9 ;  /* 0x000078090600b986 */ /* 0x0005e8000c101124 */
[----:B------:R2:W-:Y:S04]  /*8120*/  @!P5 STG.E.U8 desc[UR36][R4.64+0x78], R11 ;  /* 0x0000780b0400d986 */ /* 0x0005e8000c101124 */
[----:B------:R2:W-:Y:S02]  /*8130*/  @!P0 STG.E.U8 desc[UR36][R4.64+0x79], R87 ;  /* 0x0000795704008986 */ /* 0x0005e4000c101124 */
.L_x_169:
[----:B------:R-:W-:Y:S05]  /*8140*/  BSYNC B0 ;  /* 0x0000000000007941 */ /* 0x000fea0003800000 */
.L_x_39:
[----:B------:R-:W-:Y:S01]  /*8150*/  IADD3 R16, P0, R16, UR38, RZ ;  /* 0x0000002610107c10 */ /* 0x000fe2000ff1e0ff */
[----:B------:R-:W-:Y:S01]  /*8160*/  ULDC.64 UR4, c[0x0][0x650] ;  /* 0x0001940000047ab9 */ /* 0x000fe20000000a00 */
[----:B0-2--5:R-:W-:Y:S01]  /*8170*/  PRMT R3, RZ, 0x7610, R3 ;  /* 0x00007610ff037816 */ /* 0x025fe20000000003 */
[----:B------:R-:W-:Y:S01]  /*8180*/  IMAD.MOV.U32 R92, RZ, RZ, -0x1 ;  /* 0xffffffffff5c7424 */ /* 0x000fe200078e00ff */
[----:B------:R-:W-:Y:S01]  /*8190*/  IADD3.X R17, R17, UR42, RZ, P0, !PT ;  /* 0x0000002a11117c10 */ /* 0x000fe200087fe4ff */
[----:B------:R-:W-:Y:S01]  /*81a0*/  IMAD.MOV.U32 R88, RZ, RZ, -0x1 ;  /* 0xffffffffff587424 */ /* 0x000fe200078e00ff */
[----:B------:R-:W-:-:S04]  /*81b0*/  ISETP.GE.U32.AND P0, PT, R16, UR4, PT ;  /* 0x0000000410007c0c */ /* 0x000fc8000bf06070 */
[----:B------:R-:W-:-:S13]  /*81c0*/  ISETP.GE.U32.AND.EX P0, PT, R17, UR5, PT, P0 ;  /* 0x0000000511007c0c */ /* 0x000fda000bf06100 */
[----:B------:R-:W-:Y:S05]  /*81d0*/  @P0 BRA `(.L_x_170) ;  /* 0x00000004004c0947 */ /* 0x000fea0003800000 */
[----:B-1-34-:R-:W0:Y:S01]  /*81e0*/  LDC.64 R10, c[0x0][0x628] ;  /* 0x00018a00ff0a7b82 */ /* 0x01ae220000000a00 */
[----:B------:R-:W1:Y:S01]  /*81f0*/  S2R R12, SR_CTAID.X ;  /* 0x00000000000c7919 */ /* 0x000e620000002500 */
[----:B------:R-:W-:Y:S02]  /*8200*/  IMAD.MOV.U32 R8, RZ, RZ, R16 ;  /* 0x000000ffff087224 */ /* 0x000fe400078e0010 */
[----:B------:R-:W-:Y:S01]  /*8210*/  IMAD.MOV.U32 R9, RZ, RZ, R17 ;  /* 0x000000ffff097224 */ /* 0x000fe200078e0011 */
[----:B------:R-:W2:Y:S03]  /*8220*/  S2R R20, SR_CTAID.Y ;  /* 0x0000000000147919 */ /* 0x000ea60000002600 */
[----:B------:R-:W3:Y:S08]  /*8230*/  LDC R0, c[0x0][0x630] ;  /* 0x00018c00ff007b82 */ /* 0x000ef00000000800 */
[----:B------:R-:W4:Y:S01]  /*8240*/  LDC.64 R14, c[0x0][0x620] ;  /* 0x00018800ff0e7b82 */ /* 0x000f220000000a00 */
[----:B0-----:R-:W-:-:S04]  /*8250*/  ISETP.NE.U32.AND P0, PT, R10, RZ, PT ;  /* 0x000000ff0a00720c */ /* 0x001fc80003f05070 */
[----:B------:R-:W-:-:S13]  /*8260*/  ISETP.NE.AND.EX P0, PT, R11, RZ, PT, P0 ;  /* 0x000000ff0b00720c */ /* 0x000fda0003f05300 */
[----:B-1234-:R-:W-:Y:S05]  /*8270*/  @!P0 BRA `(.L_x_171) ;  /* 0x0000000000288947 */ /* 0x01efea0003800000 */
        /* <DEDUP_REMOVED lines=10> */
.L_x_171:
[-CC-:B------:R-:W-:Y:S01]  /*8320*/  SHF.R.U64 R88, R8, R0.reuse, R9.reuse ;  /* 0x0000000008587219 */ /* 0x180fe20000001209 */
[----:B------:R-:W0:Y:S01]  /*8330*/  LDC.64 R24, c[0x0][0x640] ;  /* 0x00019000ff187b82 */ /* 0x000e220000000a00 */
[----:B------:R-:W-:Y:S01]  /*8340*/  SHF.R.U32.HI R0, RZ, R0, R9 ;  /* 0x00000000ff007219 */ /* 0x000fe20000011609 */
[----:B------:R-:W-:Y:S01]  /*8350*/  ULDC UR4, c[0x0][0x150] ;  /* 0x0000540000047ab9 */ /* 0x000fe20000000800 */
[----:B------:R-:W-:Y:S02]  /*8360*/  IADD3 R3, P0, RZ, -R88, RZ ;  /* 0x80000058ff037210 */ /* 0x000fe40007f1e0ff */
[----:B------:R-:W-:-:S03]  /*8370*/  I2FP.F32.U32 R7, R12 ;  /* 0x0000000c00077245 */ /* 0x000fc60000201000 */
[----:B------:R-:W1:Y:S01]  /*8380*/  LDC R6, c[0x0][0x618] ;  /* 0x00018600ff067b82 */ /* 0x000e620000000800 */
[----:B------:R-:W-:Y:S02]  /*8390*/  IMAD.X R5, RZ, RZ, ~R0, P0 ;  /* 0x000000ffff057224 */ /* 0x000fe400000e0e00 */
[----:B------:R-:W-:Y:S01]  /*83a0*/  FMUL R7, R7, UR4 ;  /* 0x0000000407077c20 */ /* 0x000fe20008400000 */
[----:B------:R-:W-:Y:S01]  /*83b0*/  ULDC UR4, c[0x0][0x154] ;  /* 0x0000550000047ab9 */ /* 0x000fe20000000800 */
[-C--:B------:R-:W-:Y:S02]  /*83c0*/  IMAD R0, R5, R14.reuse, RZ ;  /* 0x0000000e05007224 */ /* 0x080fe400078e02ff */
[C---:B------:R-:W-:Y:S01]  /*83d0*/  IMAD.WIDE.U32 R4, R3.reuse, R14, R16 ;  /* 0x0000000e03047225 */ /* 0x040fe200078e0010 */
[----:B------:R-:W2:Y:S01]  /*83e0*/  LDC R8, c[0x0][0x608] ;  /* 0x00018200ff087b82 */ /* 0x000ea20000000800 */
[----:B------:R-:W3:Y:S02]  /*83f0*/  F2I.U32.TRUNC.NTZ R7, R7 ;  /* 0x0000000700077305 */ /* 0x000ee4000020f000 */
[----:B------:R-:W-:Y:S01]  /*8400*/  IMAD R3, R3, R15, R0 ;  /* 0x0000000f03037224 */ /* 0x000fe200078e0200 */
[----:B------:R-:W-:-:S03]  /*8410*/  I2FP.F32.U32 R0, R20 ;  /* 0x0000001400007245 */ /* 0x000fc60000201000 */
[----:B------:R-:W-:Y:S01]  /*8420*/  IMAD.IADD R3, R5, 0x1, R3 ;  /* 0x0000000105037824 */ /* 0x000fe200078e0203 */
[----:B------:R-:W4:Y:S01]  /*8430*/  LDC R11, c[0x0][0x658] ;  /* 0x00019600ff0b7b82 */ /* 0x000f220000000800 */
[----:B0-----:R-:W-:-:S04]  /*8440*/  ISETP.NE.U32.AND P0, PT, R24, RZ, PT ;  /* 0x000000ff1800720c */ /* 0x001fc80003f05070 */
[----:B------:R-:W-:-:S03]  /*8450*/  ISETP.NE.AND.EX P0, PT, R25, RZ, PT, P0 ;  /* 0x000000ff1900720c */ /* 0x000fc60003f05300 */
[----:B------:R-:W0:Y:S01]  /*8460*/  LDC R9, c[0x0][0x144] ;  /* 0x00005100ff097b82 */ /* 0x000e220000000800 */
[-C--:B-1----:R-:W-:Y:S01]  /*8470*/  SHF.R.U64 R10, R4, R6.reuse, R3 ;  /* 0x00000006040a7219 */ /* 0x082fe20000001203 */
[----:B---3--:R-:W-:Y:S01]  /*8480*/  IMAD.MOV R7, RZ, RZ, -R7 ;  /* 0x000000ffff077224 */ /* 0x008fe200078e0a07 */
[----:B------:R-:W-:Y:S01]  /*8490*/  SHF.R.U32.HI R3, RZ, R6, R3 ;  /* 0x00000006ff037219 */ /* 0x000fe20000011603 */
[----:B------:R-:W-:-:S04]  /*84a0*/  FMUL R6, R0, UR4 ;  /* 0x0000000400067c20 */ /* 0x000fc80008400000 */
[----:B------:R-:W1:Y:S01]  /*84b0*/  LDC R21, c[0x0][0x148] ;  /* 0x00005200ff157b82 */ /* 0x000e620000000800 */
[----:B------:R3:W0:Y:S01]  /*84c0*/  F2I.U32.TRUNC.NTZ R14, R6 ;  /* 0x00000006000e7305 */ /* 0x000622000020f000 */
[-CC-:B--2---:R-:W-:Y:S02]  /*84d0*/  SHF.R.U64 R13, R10, R8.reuse, R3.reuse ;  /* 0x000000080a0d7219 */ /* 0x184fe40000001203 */
[----:B------:R-:W-:-:S04]  /*84e0*/  SHF.R.U32.HI R0, RZ, R8, R3 ;  /* 0x00000008ff007219 */ /* 0x000fc80000011603 */
[----:B------:R-:W2:Y:S01]  /*84f0*/  LDC R22, c[0x0][0x648] ;  /* 0x00019200ff167b82 */ /* 0x000ea20000000800 */
[-CC-:B----4-:R-:W-:Y:S02]  /*8500*/  SHF.R.U64 R15, R13, R11.reuse, R0.reuse ;  /* 0x0000000b0d0f7219 */ /* 0x190fe40000001200 */
[----:B------:R-:W-:-:S03]  /*8510*/  SHF.R.U32.HI R5, RZ, R11, R0 ;  /* 0x0000000bff057219 */ /* 0x000fc60000011600 */
[----:B------:R-:W-:Y:S02]  /*8520*/  IMAD.MOV.U32 R4, RZ, RZ, R15 ;  /* 0x000000ffff047224 */ /* 0x000fe400078e000f */
[----:B------:R-:W4:Y:S01]  /*8530*/  LDC R26, c[0x0][0x638] ;  /* 0x00018e00ff1a7b82 */ /* 0x000f220000000800 */
[----:B0-----:R-:W-:-:S07]  /*8540*/  IMAD R23, R9, R7, R12 ;  /* 0x0000000709177224 */ /* 0x001fce00078e020c */
[----:B------:R-:W0:Y:S08]  /*8550*/  LDC R27, c[0x0][0x610] ;  /* 0x00018400ff1b7b82 */ /* 0x000e300000000800 */
[----:B------:R-:W0:Y:S01]  /*8560*/  LDC R28, c[0x0][0x600] ;  /* 0x00018000ff1c7b82 */ /* 0x000e220000000800 */
[----:B-123--:R-:W-:Y:S05]  /*8570*/  @!P0 BRA `(.L_x_172) ;  /* 0x0000000000288947 */ /* 0x00efea0003800000 */
[----:B------:R-:W1:Y:S02]  /*8580*/  LDC R0, c[0x0][0x64c] ;  /* 0x00019300ff007b82 */ /* 0x000e640000000800 */
[----:B-1----:R-:W-:-:S05]  /*8590*/  IADD3 R3, P0, R15, R0, RZ ;  /* 0x000000000f037210 */ /* 0x002fca0007f1e0ff */
        /* <DEDUP_REMOVED lines=8> */
.L_x_172:
[----:B------:R-:W-:Y:S01]  /*8620*/  ISETP.NE.AND P0, PT, R2, 0x1, PT ;  /* 0x000000010200780c */ /* 0x000fe20003f05270 */
[----:B------:R-:W-:Y:S01]  /*8630*/  IMAD.MOV R14, RZ, RZ, -R14 ;  /* 0x000000ffff0e7224 */ /* 0x000fe200078e0a0e */
[----:B------:R-:W-:Y:S02]  /*8640*/  SHF.R.U64 R3, R4, R22, R5 ;  /* 0x0000001604037219 */ /* 0x000fe40000001205 */
[----:B------:R-:W-:Y:S02]  /*8650*/  LOP3.LUT R0, R13, R106, RZ, 0xc0, !PT ;  /* 0x0000006a0d007212 */ /* 0x000fe400078ec0ff */
[----:B------:R-:W-:Y:S01]  /*8660*/  LOP3.LUT R10, R10, R105, RZ, 0xc0, !PT ;  /* 0x000000690a0a7212 */ /* 0x000fe200078ec0ff */
[----:B------:R-:W-:Y:S02]  /*8670*/  IMAD.MOV R4, RZ, RZ, -R3 ;  /* 0x000000ffff047224 */ /* 0x000fe400078e0a03 */
[----:B------:R-:W-:Y:S02]  /*8680*/  IMAD R0, R97, R3, R0 ;  /* 0x0000000361007224 */ /* 0x000fe400078e0200 */
[----:B----4-:R-:W-:-:S02]  /*8690*/  IMAD R3, R4, R26, R15 ;  /* 0x0000001a04037224 */ /* 0x010fc400078e020f */
[----:B------:R-:W-:Y:S02]  /*86a0*/  @P0 IMAD R23, R21, R14, R20 ;  /* 0x0000000e15170224 */ /* 0x000fe400078e0214 */
[----:B0-----:R-:W-:Y:S02]  /*86b0*/  IMAD R5, R3, R28, R10 ;  /* 0x0000001c03057224 */ /* 0x001fe400078e020a */
[----:B------:R-:W-:Y:S02]  /*86c0*/  IMAD R0, R0, R27, R23 ;  /* 0x0000001b00007224 */ /* 0x000fe400078e0217 */
[----:B------:R-:W-:-:S03]  /*86d0*/  IMAD.MOV.U32 R4, RZ, RZ, 0x1 ;  /* 0x00000001ff047424 */ /* 0x000fc600078e00ff */
[----:B------:R-:W-:Y:S02]  /*86e0*/  SEL R92, R5, R0, !P0 ;  /* 0x00000000055c7207 */ /* 0x000fe40004000000 */
[----:B------:R-:W-:Y:S02]  /*86f0*/  PRMT R3, R4, 0x7610, R3 ;  /* 0x0000761004037816 */ /* 0x000fe40000000003 */
[----:B------:R-:W-:-:S07]  /*8700*/  SEL R0, R0, R5, !P0 ;  /* 0x0000000500007207 */ /* 0x000fce0004000000 */
.L_x_170:
[----:B------:R-:W-:Y:S01]  /*8710*/  LOP3.LUT P0, RZ, R3, 0xff, RZ, 0xc0, !PT ;  /* 0x000000ff03ff7812 */ /* 0x000fe2000780c0ff */
[----:B------:R-:W-:-:S12]  /*8720*/  IMAD.MOV.U32 R89, RZ, RZ, R0 ;  /* 0x000000ffff597224 */ /* 0x000fd800078e0000 */
[----:B------:R-:W-:Y:S05]  /*8730*/  @P0 BRA `(.L_x_173) ;  /* 0xffffff8800d80947 */ /* 0x000fea000383ffff */
[----:B------:R-:W-:Y:S05]  /*8740*/  EXIT ;  /* 0x000000000000794d */ /* 0x000fea0003800000 */
.L_x_3:
        /* <DEDUP_REMOVED lines=26> */
.L_x_175:
        /* <DEDUP_REMOVED lines=14> */
[----:B------:R-:W-:Y:S02]  /*89d0*/  IMAD R5, R7, R23, R10 ;  /* 0x0000001707057224 */ /* 0x000fe400078e020a */
[----:B------:R-:W-:Y:S02]  /*89e0*/  IMAD.MOV.U32 R10, RZ, RZ, 0x1 ;  /* 0x00000001ff0a7424 */ /* 0x000fe400078e00ff */
[----:B------:R-:W-:Y:S01]  /*89f0*/  IMAD.IADD R5, R9, 0x1, R5 ;  /* 0x0000000109057824 */ /* 0x000fe200078e0205 */
[----:B------:R-:W4:Y:S04]  /*8a00*/  LDC R20, c[0x0][0x608] ;  /* 0x00018200ff147b82 */ /* 0x000f280000000800 */
[----:B0-----:R-:W-:-:S02]  /*8a10*/  SHF.R.U64 R12, R8, R14, R5 ;  /* 0x0000000e080c7219 */ /* 0x001fc40000001205 */
[----:B------:R-:W-:Y:S02]  /*8a20*/  I2FP.F32.U32 R8, R6 ;  /* 0x0000000600087245 */ /* 0x000fe40000201000 */
[----:B------:R-:W0:Y:S01]  /*8a30*/  LDC R25, c[0x0][0x658] ;  /* 0x00019600ff197b82 */ /* 0x000e220000000800 */
[----:B-1----:R-:W-:Y:S01]  /*8a40*/  ISETP.NE.U32.AND P0, PT, R26, RZ, PT ;  /* 0x000000ff1a00720c */ /* 0x002fe20003f05070 */
[----:B---3--:R-:W-:Y:S02]  /*8a50*/  IMAD.MOV R7, RZ, RZ, -R11 ;  /* 0x000000ffff077224 */ /* 0x008fe400078e0a0b */
[----:B------:R-:W-:Y:S01]  /*8a60*/  FMUL R8, R8, UR4 ;  /* 0x0000000408087c20 */ /* 0x000fe20008400000 */
[----:B------:R-:W-:Y:S01]  /*8a70*/  SHF.R.U32.HI R5, RZ, R14, R5 ;  /* 0x0000000eff057219 */ /* 0x000fe20000011605 */
[----:B------:R-:W-:Y:S01]  /*8a80*/  IMAD.MOV.U32 R14, RZ, RZ, -0x1 ;  /* 0xffffffffff0e7424 */ /* 0x000fe200078e00ff */
[----:B------:R-:W-:Y:S01]  /*8a90*/  ISETP.NE.AND.EX P0, PT, R27, RZ, PT, P0 ;  /* 0x000000ff1b00720c */ /* 0x000fe20003f05300 */
[----:B------:R1:W3:Y:S01]  /*8aa0*/  F2I.U32.TRUNC.NTZ R19, R8 ;  /* 0x0000000800137305 */ /* 0x0002e2000020f000 */
[----:B------:R-:W1:Y:S01]  /*8ab0*/  LDC R21, c[0x0][0x148] ;  /* 0x00005200ff157b82 */ /* 0x000e620000000800 */
[----:B--2---:R-:W-:-:S07]  /*8ac0*/  IMAD R23, R13, R7, R4 ;  /* 0x000000070d177224 */ /* 0x004fce00078e0204 */
[----:B------:R-:W2:Y:S01]  /*8ad0*/  LDC R22, c[0x0][0x600] ;  /* 0x00018000ff167b82 */ /* 0x000ea20000000800 */
[-CC-:B----4-:R-:W-:Y:S02]  /*8ae0*/  SHF.R.U64 R15, R12, R20.reuse, R5.reuse ;  /* 0x000000140c0f7219 */ /* 0x190fe40000001205 */
[----:B------:R-:W-:-:S05]  /*8af0*/  SHF.R.U32.HI R4, RZ, R20, R5 ;  /* 0x00000014ff047219 */ /* 0x000fca0000011605 */
[----:B------:R-:W4:Y:S01]  /*8b00*/  LDC R24, c[0x0][0x648] ;  /* 0x00019200ff187b82 */ /* 0x000f220000000800 */
[-C--:B0-----:R-:W-:Y:S02]  /*8b10*/  SHF.L.U32 R7, R14, R25.reuse, RZ ;  /* 0x000000190e077219 */ /* 0x081fe400000006ff */
[-CC-:B------:R-:W-:Y:S02]  /*8b20*/  SHF.R.U64 R14, R15, R25.reuse, R4.reuse ;  /* 0x000000190f0e7219 */ /* 0x180fe40000001204 */
[-C--:B------:R-:W-:Y:S02]  /*8b30*/  SHF.R.U32.HI R5, RZ, R25.reuse, R4 ;  /* 0x00000019ff057219 */ /* 0x080fe40000011604 */
[----:B------:R-:W-:Y:S01]  /*8b40*/  SHF.L.U32 R30, R10, R25, RZ ;  /* 0x000000190a1e7219 */ /* 0x000fe200000006ff */
[----:B------:R-:W0:Y:S01]  /*8b50*/  LDC R29, c[0x0][0x638] ;  /* 0x00018e00ff1d7b82 */ /* 0x000e220000000800 */
[----:B------:R-:W-:Y:S01]  /*8b60*/  LOP3.LUT R20, RZ, R7, RZ, 0x33, !PT ;  /* 0x00000007ff147212 */ /* 0x000fe200078e33ff */
[----:B------:R-:W-:-:S06]  /*8b70*/  IMAD.MOV.U32 R4, RZ, RZ, R14 ;  /* 0x000000ffff047224 */ /* 0x000fcc00078e000e */
[----:B------:R-:W0:Y:S01]  /*8b80*/  LDC R32, c[0x0][0x610] ;  /* 0x00018400ff207b82 */ /* 0x000e220000000800 */
[----:B-1-3--:R-:W-:Y:S05]  /*8b90*/  @!P0 BRA `(.L_x_176) ;  /* 0x0000000000288947 */ /* 0x00afea0003800000 */
        /* <DEDUP_REMOVED lines=10> */
.L_x_176:
[----:B------:R-:W-:Y:S01]  /*8c40*/  ISETP.NE.AND P0, PT, R2, 0x1, PT ;  /* 0x000000010200780c */ /* 0x000fe20003f05270 */
[----:B--2---:R-:W-:Y:S01]  /*8c50*/  VIADD R9, R22, 0xffffffff ;  /* 0xffffffff16097836 */ /* 0x004fe20000000000 */
[----:B----4-:R-:W-:Y:S01]  /*8c60*/  SHF.R.U64 R5, R4, R24, R5 ;  /* 0x0000001804057219 */ /* 0x010fe20000001205 */
[----:B------:R-:W-:Y:S01]  /*8c70*/  IMAD.MOV R19, RZ, RZ, -R19 ;  /* 0x000000ffff137224 */ /* 0x000fe200078e0a13 */
[----:B------:R-:W-:-:S03]  /*8c80*/  LOP3.LUT R4, R15, R20, RZ, 0xc0, !PT ;  /* 0x000000140f047212 */ /* 0x000fc600078ec0ff */
[----:B------:R-:W-:Y:S02]  /*8c90*/  IMAD.MOV R7, RZ, RZ, -R5 ;  /* 0x000000ffff077224 */ /* 0x000fe400078e0a05 */
[----:B------:R-:W-:Y:S01]  /*8ca0*/  IMAD R30, R30, R5, R4 ;  /* 0x000000051e1e7224 */ /* 0x000fe200078e0204 */
[----:B------:R-:W-:Y:S01]  /*8cb0*/  LOP3.LUT R5, R12, R9, RZ, 0xc0, !PT ;  /* 0x000000090c057212 */ /* 0x000fe200078ec0ff */
[----:B0-----:R-:W-:Y:S02]  /*8cc0*/  IMAD R4, R7, R29, R14 ;  /* 0x0000001d07047224 */ /* 0x001fe400078e020e */
[----:B------:R-:W-:Y:S02]  /*8cd0*/  @P0 IMAD R23, R21, R19, R6 ;  /* 0x0000001315170224 */ /* 0x000fe400078e0206 */
[----:B------:R-:W-:Y:S02]  /*8ce0*/  IMAD R5, R4, R22, R5 ;  /* 0x0000001604057224 */ /* 0x000fe400078e0205 */
[----:B------:R-:W-:-:S02]  /*8cf0*/  IMAD R30, R30, R32, R23 ;  /* 0x000000201e1e7224 */ /* 0x000fc400078e0217 */
[----:B------:R-:W-:-:S03]  /*8d00*/  IMAD.MOV.U32 R7, RZ, RZ, 0x1 ;  /* 0x00000001ff077424 */ /* 0x000fc600078e00ff */
[----:B------:R-:W-:Y:S02]  /*8d10*/  SEL R29, R5, R30, !P0 ;  /* 0x0000001e051d7207 */ /* 0x000fe40004000000 */
[----:B------:R-:W-:-:S07]  /*8d20*/  SEL R30, R30, R5, !P0 ;  /* 0x000000051e1e7207 */ /* 0x000fce0004000000 */
.L_x_174:
[----:B------:R-:W-:-:S08]  /*8d30*/  NOP ;  /* 0x0000000000007918 */ /* 0x000fd00000000000 */
[----:B------:R-:W0:-:S00]  /*8d40*/  USETMAXREG.DEALLOC.CTAPOOL 0x28 ;  /* 0x00000028000079c8 */ /* 0x000e0000080e0500 */
[----:B0-----:R-:W-:-:S13]  /*8d50*/  ISETP.NE.AND P0, PT, R3, RZ, PT ;  /* 0x000000ff0300720c */ /* 0x001fda0003f05270 */
[----:B------:R-:W-:Y:S05]  /*8d60*/  @P0 EXIT ;  /* 0x000000000000094d */ /* 0x000fea0003800000 */
[----:B------:R-:W-:Y:S01]  /*8d70*/  LOP3.LUT P0, RZ, R7, 0xff, RZ, 0xc0, !PT ;  /* 0x000000ff07ff7812 */ /* 0x000fe2000780c0ff */
[----:B------:R-:W-:Y:S02]  /*8d80*/  IMAD.MOV.U32 R26, RZ, RZ, 0x1 ;  /* 0x00000001ff1a7424 */ /* 0x000fe400078e00ff */
[----:B------:R-:W-:-:S10]  /*8d90*/  IMAD.MOV.U32 R27, RZ, RZ, RZ ;  /* 0x000000ffff1b7224 */ /* 0x000fd400078e00ff */
[----:B------:R-:W-:Y:S05]  /*8da0*/  @!P0 BRA `(.L_x_177) ;  /* 0x0000000c00c48947 */ /* 0x000fea0003800000 */
[----:B------:R-:W0:Y:S01]  /*8db0*/  LDC R3, c[0x0][0x28c] ;  /* 0x0000a300ff037b82 */ /* 0x000e220000000800 */
[C---:B------:R-:W-:Y:S01]  /*8dc0*/  ISETP.NE.AND P1, PT, R31.reuse, RZ, PT ;  /* 0x000000ff1f00720c */ /* 0x040fe20003f25270 */
[----:B------:R-:W-:Y:S01]  /*8dd0*/  ULDC UR41, c[0x0][0x658] ;  /* 0x0001960000297ab9 */ /* 0x000fe20000000800 */
[----:B------:R-:W-:Y:S01]  /*8de0*/  LOP3.LUT P0, RZ, R0, 0x1f, RZ, 0xc0, !PT ;  /* 0x0000001f00ff7812 */ /* 0x000fe2000780c0ff */
[----:B------:R-:W-:Y:S01]  /*8df0*/  UMOV UR4, 0xffffffff ;  /* 0xffffffff00047882 */ /* 0x000fe20000000000 */
[----:B------:R-:W-:Y:S01]  /*8e00*/  P2R R0, PR, RZ, 0x2 ;  /* 0x00000002ff007803 */ /* 0x000fe20000000000 */
[----:B------:R-:W-:Y:S01]  /*8e10*/  BSSY B7, `(.L_x_177) ;  /* 0x00000ea000077945 */ /* 0x000fe20003800000 */
[----:B------:R-:W-:Y:S01]  /*8e20*/  ISETP.NE.OR P0, PT, R31, RZ, !P0 ;  /* 0x000000ff1f00720c */ /* 0x000fe20004705670 */
[----:B------:R-:W-:Y:S01]  /*8e30*/  USHF.L.U32 UR4, UR4, UR41, URZ ;  /* 0x0000002904047299 */ /* 0x000fe2000800063f */
[----:B------:R-:W-:Y:S01]  /*8e40*/  IMAD.MOV.U32 R23, RZ, RZ, 0x1 ;  /* 0x00000001ff177424 */ /* 0x000fe200078e00ff */
[----:B------:R-:W-:Y:S01]  /*8e50*/  LOP3.LUT R25, R18, 0x2, RZ, 0xfc, !PT ;  /* 0x0000000212197812 */ /* 0x000fe200078efcff */
[----:B------:R-:W-:Y:S01]  /*8e60*/  IMAD.MOV.U32 R26, RZ, RZ, 0x1 ;  /* 0x00000001ff1a7424 */ /* 0x000fe200078e00ff */
[----:B------:R-:W-:Y:S01]  /*8e70*/  P2R R32, PR, RZ, 0x1 ;  /* 0x00000001ff207803 */ /* 0x000fe20000000000 */
[----:B------:R-:W-:Y:S01]  /*8e80*/  IMAD.MOV.U32 R27, RZ, RZ, RZ ;  /* 0x000000ffff1b7224 */ /* 0x000fe200078e00ff */
[----:B------:R-:W-:Y:S01]  /*8e90*/  ULDC UR40, c[0x0][0x600] ;  /* 0x0001800000287ab9 */ /* 0x000fe20000000800 */
[----:B------:R-:W-:Y:S01]  /*8ea0*/  UMOV UR5, 0x1 ;  /* 0x0000000100057882 */ /* 0x000fe20000000000 */
[----:B------:R-:W-:-:S02]  /*8eb0*/  UIADD3 UR40, UR40, -0x1, URZ ;  /* 0xffffffff28287890 */ /* 0x000fc4000fffe03f */
[----:B------:R-:W-:Y:S02]  /*8ec0*/  USHF.L.U32 UR41, UR5, UR41, URZ ;  /* 0x0000002905297299 */ /* 0x000fe4000800063f */
[----:B------:R-:W-:Y:S01]  /*8ed0*/  ULOP3.LUT UR43, URZ, UR4, URZ, 0x33, !UPT ;  /* 0x000000043f2b7292 */ /* 0x000fe2000f8e333f */
[----:B------:R-:W-:Y:S01]  /*8ee0*/  ULDC.64 UR36, c[0x0][0x198] ;  /* 0x0000660000247ab9 */ /* 0x000fe20000000a00 */
[----:B0-----:R-:W-:-:S05]  /*8ef0*/  VIADD R3, R3, 0x7f ;  /* 0x0000007f03037836 */ /* 0x001fca0000000000 */
[----:B------:R-:W-:-:S04]  /*8f00*/  SHF.R.S32.HI R0, RZ, 0x1f, R3 ;  /* 0x0000001fff007819 */ /* 0x000fc80000011403 */
[----:B------:R-:W-:-:S04]  /*8f10*/  LEA.HI R0, R0, R3, RZ, 0x7 ;  /* 0x0000000300007211 */ /* 0x000fc800078f38ff */
[----:B------:R-:W-:-:S05]  /*8f20*/  SHF.R.S32.HI R24, RZ, 0x7, R0 ;  /* 0x00000007ff187819 */ /* 0x000fca0000011400 */
[----:B------:R-:W-:-:S07]  /*8f30*/  VIADD R22, R24, 0x1 ;  /* 0x0000000118167836 */ /* 0x000fce0000000000 */
.L_x_191:
[----:B------:R-:W-:-:S03]  /*8f40*/  UMOV UR4, 0xffffffff ;  /* 0xffffffff00047882 */ /* 0x000fc60000000000 */
[----:B------:R-:W-:Y:S05]  /*8f50*/  BRA.DIV UR4, `(.L_x_178) ;  /* 0x0000001204e07947 */ /* 0x000fea000b800000 */
[----:B------:R-:W-:-:S13]  /*8f60*/  ELECT P6, URZ, PT ;  /* 0x00000000003f782f */ /* 0x000fda00038c0000 */
.L_x_207:
[----:B------:R-:W-:Y:S04]  /*8f70*/  BSSY B6, `(.L_x_179) ;  /* 0x0000060000067945 */ /* 0x000fe80003800000 */
[----:B------:R-:W-:Y:S05]  /*8f80*/  @!P6 BRA `(.L_x_180) ;  /* 0x000000040078e947 */ /* 0x000fea0003800000 */
        /* <DEDUP_REMOVED lines=9> */
[----:B------:R-:W-:Y:S02]  /*9020*/  IMAD.U32 R4, RZ, RZ, UR4 ;  /* 0x00000004ff047e24 */ /* 0x000fe4000f8e00ff */
[----:B------:R-:W-:Y:S01]  /*9030*/  IMAD.U32 R5, RZ, RZ, UR5 ;  /* 0x00000005ff057e24 */ /* 0x000fe2000f8e00ff */
[----:B------:R-:W0:Y:S01]  /*9040*/  LDC.64 R14, c[0x4][R14] ;  /* 0x010000000e0e7b82 */ /* 0x000e220000000a00 */
[----:B------:R-:W-:Y:S01]  /*9050*/  ULDC.64 UR4, c[0x4][0x78] ;  /* 0x01001e0000047ab9 */ /* 0x000fe20000000a00 */
[----:B------:R-:W-:Y:S02]  /*9060*/  IMAD.U32 R10, RZ, RZ, UR6 ;  /* 0x00000006ff0a7e24 */ /* 0x000fe4000f8e00ff */
[----:B------:R-:W-:-:S02]  /*9070*/  IMAD.U32 R6, RZ, RZ, UR4 ;  /* 0x00000004ff067e24 */ /* 0x000fc4000f8e00ff */
[----:B------:R-:W-:Y:S02]  /*9080*/  IMAD.U32 R7, RZ, RZ, UR5 ;  /* 0x00000005ff077e24 */ /* 0x000fe4000f8e00ff */
[----:B------:R-:W-:Y:S02]  /*9090*/  IMAD.U32 R11, RZ, RZ, UR7 ;  /* 0x00000007ff0b7e24 */ /* 0x000fe4000f8e00ff */
[----:B------:R-:W-:Y:S02]  /*90a0*/  IMAD.MOV.U32 R8, RZ, RZ, 0x70 ;  /* 0x00000070ff087424 */ /* 0x000fe400078e00ff */
[----:B------:R-:W-:Y:S02]  /*90b0*/  IMAD.MOV.U32 R12, RZ, RZ, 0x1 ;  /* 0x00000001ff0c7424 */ /* 0x000fe400078e00ff */
[----:B------:R-:W-:-:S07]  /*90c0*/  IMAD.MOV.U32 R13, RZ, RZ, RZ ;  /* 0x000000ffff0d7224 */ /* 0x000fce00078e00ff */
[----:B------:R-:W-:-:S07]  /*90d0*/  LEPC R20, `(.L_x_181) ;  /* 0x000000001014794e */ /* 0x000fce0000000000 */
[----:B0-----:R-:W-:Y:S05]  /*90e0*/  CALL.ABS.NOINC R14 ;  /* 0x000000000e007343 */ /* 0x001fea0003c00000 */
.L_x_181:
        /* <DEDUP_REMOVED lines=19> */
.L_x_182:
[----:B------:R-:W0:Y:S02]  /*9220*/  LDC R0, c[0x0][0x28c] ;  /* 0x0000a300ff007b82 */ /* 0x000e240000000800 */
[----:B0-----:R-:W-:-:S13]  /*9230*/  ISETP.GE.AND P0, PT, R0, 0x1, PT ;  /* 0x000000010000780c */ /* 0x001fda0003f06270 */
[----:B------:R-:W-:Y:S05]  /*9240*/  @!P0 BRA `(.L_x_180) ;  /* 0x0000000000c88947 */ /* 0x000fea0003800000 */
[----:B------:R-:W-:Y:S02]  /*9250*/  IMAD.SHL.U32 R29, R29, 0x80, RZ ;  /* 0x000000801d1d7824 */ /* 0x000fe400078e00ff */
[----:B------:R-:W-:Y:S02]  /*9260*/  IMAD.SHL.U32 R30, R30, 0x80, RZ ;  /* 0x000000801e1e7824 */ /* 0x000fe400078e00ff */
[----:B------:R-:W-:Y:S02]  /*9270*/  IMAD.MOV.U32 R7, RZ, RZ, RZ ;  /* 0x000000ffff077224 */ /* 0x000fe400078e00ff */
[----:B------:R-:W-:Y:S02]  /*9280*/  IMAD.MOV.U32 R0, RZ, RZ, R22 ;  /* 0x000000ffff007224 */ /* 0x000fe400078e0016 */
[----:B------:R-:W-:Y:S02]  /*9290*/  IMAD.MOV.U32 R3, RZ, RZ, R26 ;  /* 0x000000ffff037224 */ /* 0x000fe400078e001a */
[----:B------:R-:W-:-:S07]  /*92a0*/  IMAD.MOV.U32 R4, RZ, RZ, R27 ;  /* 0x000000ffff047224 */ /* 0x000fce00078e001b */
.L_x_186:
[----:B------:R-:W-:Y:S01]  /*92b0*/  IMAD R8, R4, 0x8, R19 ;  /* 0x0000000804087824 */ /* 0x000fe200078e0213 */
[----:B------:R-:W-:Y:S02]  /*92c0*/  SHF.L.U32 R5, R3, 0x1f, RZ ;  /* 0x0000001f03057819 */ /* 0x000fe400000006ff */
[----:B------:R-:W-:Y:S02]  /*92d0*/  ISETP.NE.AND P1, PT, R31, RZ, PT ;  /* 0x000000ff1f00720c */ /* 0x000fe40003f25270 */
[----:B------:R-:W0:Y:S11]  /*92e0*/  SYNCS.PHASECHK.TRANS64.TRYWAIT P0, [R8+URZ+0x38], R5 ;  /* 0x00003805080075a7 */ /* 0x000e36000800017f */
[----:B------:R-:W1:Y:S01]  /*92f0*/  @!P1 LDC R6, c[0x0][0x500] ;  /* 0x00014000ff069b82 */ /* 0x000e620000000800 */
[----:B0-----:R-:W-:Y:S05]  /*9300*/  @!P0 BRA `(.L_x_183) ;  /* 0x0000001000148947 */ /* 0x001fea0003800000 */
.L_x_208:
[----:B------:R-:W-:Y:S02]  /*9310*/  ISETP.NE.AND P0, PT, R31, RZ, PT ;  /* 0x000000ff1f00720c */ /* 0x000fe40003f05270 */
[----:B0-----:R-:W-:-:S11]  /*9320*/  PRMT R5, R25, 0x9910, RZ ;  /* 0x0000991019057816 */ /* 0x001fd600000000ff */
[----:B-1----:R0:W-:Y:S01]  /*9330*/  @!P0 SYNCS.ARRIVE.TRANS64 RZ, [R8+URZ], R6 ;  /* 0x0000000608ff89a7 */ /* 0x0021e2000800003f */
[----:B------:R-:W-:-:S13]  /*9340*/  ISETP.NE.AND P0, PT, R5, 0x2, PT ;  /* 0x000000020500780c */ /* 0x000fda0003f05270 */
[----:B0-----:R-:W-:Y:S05]  /*9350*/  @P0 BRA `(.L_x_184) ;  /* 0x0000000000040947 */ /* 0x001fea0003800000 */
[----:B------:R-:W-:Y:S01]  /*9360*/  BPT.TRAP 0x1 ;  /* 0x000000040000795c */ /* 0x000fe20000300000 */
.L_x_184:
[----:B------:R-:W-:-:S13]  /*9370*/  ISETP.NE.AND P0, PT, R32, RZ, PT ;  /* 0x000000ff2000720c */ /* 0x000fda0003f05270 */
[----:B------:R-:W-:Y:S05]  /*9380*/  @P0 BRA `(.L_x_185) ;  /* 0x0000000000040947 */ /* 0x000fea0003800000 */
[----:B------:R-:W-:Y:S01]  /*9390*/  BPT.TRAP 0x1 ;  /* 0x000000040000795c */ /* 0x000fe20000300000 */
.L_x_185:
[----:B------:R-:W-:Y:S01]  /*93a0*/  IMAD R5, R4, 0x4000, R19 ;  /* 0x0000400004057824 */ /* 0x000fe200078e0213 */
[----:B------:R-:W-:Y:S01]  /*93b0*/  R2UR UR17, R8 ;  /* 0x00000000081172ca */ /* 0x000fe200000e0000 */
[----:B------:R-:W-:Y:S01]  /*93c0*/  VIADD R0, R0, 0xffffffff ;  /* 0xffffffff00007836 */ /* 0x000fe20000000000 */
[----:B------:R-:W-:Y:S01]  /*93d0*/  R2UR UR19, R7 ;  /* 0x00000000071372ca */ /* 0x000fe200000e0000 */
[----:B------:R-:W-:Y:S01]  /*93e0*/  UIADD3 UR4, UP0, UR36, 0xf0, URZ ;  /* 0x000000f024047890 */ /* 0x000fe2000ff1e03f */
[----:B------:R-:W-:Y:S01]  /*93f0*/  R2UR UR8, R5 ;  /* 0x00000000050872ca */ /* 0x000fe200000e0000 */
[----:B------:R-:W-:Y:S01]  /*9400*/  UIADD3 UR14, UP1, UR36, 0x1f0, URZ ;  /* 0x000001f0240e7890 */ /* 0x000fe2000ff3e03f */
[----:B------:R-:W-:Y:S01]  /*9410*/  R2UR UR20, R28 ;  /* 0x000000001c1472ca */ /* 0x000fe200000e0000 */
[----:B------:R-:W-:Y:S01]  /*9420*/  UIADD3.X UR5, URZ, UR37, URZ, UP0, !UPT ;  /* 0x000000253f057290 */ /* 0x000fe200087fe43f */
[----:B------:R-:W-:Y:S01]  /*9430*/  R2UR UR18, R30 ;  /* 0x000000001e1272ca */ /* 0x000fe200000e0000 */
[----:B------:R-:W-:Y:S01]  /*9440*/  VIADD R4, R4, 0x1 ;  /* 0x0000000104047836 */ /* 0x000fe20000000000 */
[----:B------:R-:W-:Y:S01]  /*9450*/  R2UR UR11, R29 ;  /* 0x000000001d0b72ca */ /* 0x000fe200000e0000 */
[----:B------:R-:W-:Y:S01]  /*9460*/  UIADD3.X UR15, URZ, UR37, URZ, UP1, !UPT ;  /* 0x000000253f0f7290 */ /* 0x000fe20008ffe43f */
[----:B------:R-:W-:Y:S01]  /*9470*/  ISETP.GT.AND P1, PT, R0, 0x1, PT ;  /* 0x000000010000780c */ /* 0x000fe20003f24270 */
[----:B------:R-:W-:Y:S01]  /*9480*/  UMOV UR6, 0x0 ;  /* 0x0000000000067882 */ /* 0x000fe20000000000 */
[----:B------:R-:W-:Y:S01]  /*9490*/  ISETP.NE.AND P0, PT, R4, 0x7, PT ;  /* 0x000000070400780c */ /* 0x000fe20003f05270 */
[----:B------:R-:W-:Y:S01]  /*94a0*/  UMOV UR7, 0x10000000 ;  /* 0x1000000000077882 */ /* 0x000fe20000000000 */
[----:B------:R-:W-:Y:S01]  /*94b0*/  UMOV UR9, UR17 ;  /* 0x0000001100097c82 */ /* 0x000fe20008000000 */
[----:B------:R-:W-:Y:S01]  /*94c0*/  UIADD3 UR16, UR8, 0x800, URZ ;  /* 0x0000080008107890 */ /* 0x000fe2000fffe03f */
[----:B------:R-:W-:Y:S01]  /*94d0*/  SEL R6, RZ, 0x1, P0 ;  /* 0x00000001ff067807 */ /* 0x000fe20000000000 */
[----:B------:R-:W-:Y:S01]  /*94e0*/  UIADD3 UR8, UR8, 0x1c800, URZ ;  /* 0x0001c80008087890 */ /* 0x000fe2000fffe03f */
[----:B------:R-:W-:Y:S01]  /*94f0*/  VIADD R7, R7, 0x80 ;  /* 0x0000008007077836 */ /* 0x000fe20000000000 */
[----:B------:R-:W-:Y:S01]  /*9500*/  UMOV UR10, UR19 ;  /* 0x00000013000a7c82 */ /* 0x000fe20008000000 */
[----:B------:R-:W-:Y:S01]  /*9510*/  UMOV UR12, UR20 ;  /* 0x00000014000c7c82 */ /* 0x000fe20008000000 */
[----:B------:R-:W-:-:S02]  /*9520*/  LOP3.LUT R3, R3, R6, RZ, 0x3c, !PT ;  /* 0x0000000603037212 */ /* 0x000fc400078e3cff */
[----:B------:R-:W-:Y:S01]  /*9530*/  SEL R4, R4, RZ, P0 ;  /* 0x000000ff04047207 */ /* 0x000fe20000000000 */
[----:B------:R0:W-:Y:S02]  /*9540*/  UTMALDG.3D [UR16], [UR4], desc[UR6] ;  /* 0x00000610040075b4 */ /* 0x0001e40008011000 */
[----:B------:R0:W-:Y:S02]  /*9550*/  UTMALDG.3D [UR8], [UR14], desc[UR6] ;  /* 0x000006080e0075b4 */ /* 0x0001e40008011000 */
[----:B0-----:R-:W-:Y:S05]  /*9560*/  @P1 BRA `(.L_x_186) ;  /* 0xfffffffc00501947 */ /* 0x001fea000383ffff */
.L_x_180:
[----:B------:R-:W-:Y:S05]  /*9570*/  BSYNC B6 ;  /* 0x0000000000067941 */ /* 0x000fea0003800000 */
.L_x_179:
[----:B------:R-:W-:Y:S01]  /*9580*/  LOP3.LUT P2, RZ, R23, 0xff, RZ, 0xc0, !PT ;  /* 0x000000ff17ff7812 */ /* 0x000fe2000784c0ff */
[C---:B------:R-:W-:Y:S01]  /*9590*/  IMAD.IADD R0, R24.reuse, 0x1, R27 ;  /* 0x0000000118007824 */ /* 0x040fe200078e021b */
[----:B------:R-:W-:Y:S01]  /*95a0*/  ULDC.64 UR4, c[0x0][0x650] ;  /* 0x0001940000047ab9 */ /* 0x000fe20000000a00 */
[----:B------:R-:W-:Y:S01]  /*95b0*/  ISETP.GE.U32.AND P1, PT, R24, 0x7, PT ;  /* 0x000000071800780c */ /* 0x000fe20003f26070 */
[----:B------:R-:W-:Y:S01]  /*95c0*/  BSSY B0, `(.L_x_187) ;  /* 0x000006c000007945 */ /* 0x000fe20003800000 */
[C---:B------:R-:W-:Y:S01]  /*95d0*/  IMAD.WIDE.U32 R4, R0.reuse, 0x24924925, RZ ;  /* 0x2492492500047825 */ /* 0x040fe200078e00ff */
[C---:B------:R-:W-:Y:S02]  /*95e0*/  ISETP.GT.U32.AND P0, PT, R0.reuse, 0x6, PT ;  /* 0x000000060000780c */ /* 0x040fe40003f04070 */
[----:B------:R-:W-:Y:S01]  /*95f0*/  PRMT R23, RZ, 0x7610, R23 ;  /* 0x00007610ff177816 */ /* 0x000fe20000000017 */
[----:B------:R-:W-:Y:S01]  /*9600*/  IMAD.IADD R4, R0, 0x1, -R5 ;  /* 0x0000000100047824 */ /* 0x000fe200078e0a05 */
[----:B------:R-:W-:Y:S01]  /*9610*/  ISETP.LT.U32.AND P0, PT, R24, 0x7, P0 ;  /* 0x000000071800780c */ /* 0x000fe20000701070 */
[----:B------:R-:W-:-:S02]  /*9620*/  IMAD.MOV.U32 R30, RZ, RZ, -0x1 ;  /* 0xffffffffff1e7424 */ /* 0x000fc400078e00ff */
[----:B------:R-:W0:Y:S01]  /*9630*/  @P2 S2R R6, SR_CgaCtaId ;  /* 0x0000000000062919 */ /* 0x000e220000008800 */
[----:B------:R-:W-:Y:S01]  /*9640*/  @P2 MOV R3, 0x400 ;  /* 0x0000040000032802 */ /* 0x000fe20000000f00 */
[----:B------:R-:W-:Y:S01]  /*9650*/  IMAD.MOV.U32 R29, RZ, RZ, -0x1 ;  /* 0xffffffffff1d7424 */ /* 0x000fe200078e00ff */
[----:B------:R-:W-:Y:S01]  /*9660*/  LEA.HI R4, R4, R5, RZ, 0x1f ;  /* 0x0000000504047211 */ /* 0x000fe200078ff8ff */
[----:B------:R-:W-:-:S03]  /*9670*/  IMAD.MOV.U32 R28, RZ, RZ, -0x1 ;  /* 0xffffffffff1c7424 */ /* 0x000fc600078e00ff */
[----:B------:R-:W-:Y:S02]  /*9680*/  SHF.R.U32.HI R27, RZ, 0x2, R4 ;  /* 0x00000002ff1b7819 */ /* 0x000fe40000011604 */
[----:B0-----:R-:W-:Y:S02]  /*9690*/  @P2 LEA R6, R6, R3, 0x18 ;  /* 0x0000000306062211 */ /* 0x001fe400078ec0ff */
[----:B------:R-:W-:Y:S02]  /*96a0*/  SEL R3, RZ, 0x1, !P0 ;  /* 0x00000001ff037807 */ /* 0x000fe40004000000 */
[----:B------:R-:W-:Y:S01]  /*96b0*/  IADD3 R16, P0, R16, UR38, RZ ;  /* 0x0000002610107c10 */ /* 0x000fe2000ff1e0ff */
[----:B------:R0:W-:Y:S01]  /*96c0*/  @P2 SYNCS.ARRIVE.TRANS64.A1T0 RZ, [R6+URZ+0x88], RZ ;  /* 0x000088ff06ff29a7 */ /* 0x0001e2000810003f */
[----:B------:R-:W-:Y:S02]  /*96d0*/  LOP3.LUT R26, R26, R3, RZ, 0x3c, !PT ;  /* 0x000000031a1a7212 */ /* 0x000fe400078e3cff */
[----:B------:R-:W-:-:S02]  /*96e0*/  IADD3.X R17, R17, UR42, RZ, P0, !PT ;  /* 0x0000002a11117c10 */ /* 0x000fc400087fe4ff */
[----:B------:R-:W-:Y:S02]  /*96f0*/  ISETP.GE.U32.AND P0, PT, R16, UR4, PT ;  /* 0x0000000410007c0c */ /* 0x000fe4000bf06070 */
[----:B------:R-:W-:Y:S01]  /*9700*/  @P1 LOP3.LUT R26, R26, 0x1, R27, 0x78, !PT ;  /* 0x000000011a1a1812 */ /* 0x000fe200078e781b */
[--C-:B------:R-:W-:Y:S01]  /*9710*/  IMAD R27, R27, -0x7, R0.reuse ;  /* 0xfffffff91b1b7824 */ /* 0x100fe200078e0200 */
[----:B------:R-:W-:Y:S02]  /*9720*/  ISETP.GE.U32.AND.EX P0, PT, R17, UR5, PT, P0 ;  /* 0x0000000511007c0c */ /* 0x000fe4000bf06100 */
[----:B------:R-:W-:-:S11]  /*9730*/  PRMT R0, RZ, 0x7610, R0 ;  /* 0x00007610ff007816 */ /* 0x000fd60000000000 */
[----:B0-----:R-:W-:Y:S05]  /*9740*/  @P0 BRA `(.L_x_188) ;  /* 0x00000004004c0947 */ /* 0x001fea0003800000 */
[----:B------:R-:W-:Y:S01]  /*9750*/  ULDC.64 UR4, c[0x0][0x628] ;  /* 0x00018a0000047ab9 */ /* 0x000fe20000000a00 */
[----:B------:R-:W0:Y:S01]  /*9760*/  S2R R10, SR_CTAID.X ;  /* 0x00000000000a7919 */ /* 0x000e220000002500 */
[----:B------:R-:W-:Y:S01]  /*9770*/  ISETP.NE.U32.AND P0, PT, RZ, UR4, PT ;  /* 0x00000004ff007c0c */ /* 0x000fe2000bf05070 */
[----:B------:R-:W-:Y:S01]  /*9780*/  ULDC UR7, c[0x0][0x630] ;  /* 0x00018c0000077ab9 */ /* 0x000fe20000000800 */
[----:B------:R-:W-:Y:S01]  /*9790*/  IMAD.MOV.U32 R4, RZ, RZ, R16 ;  /* 0x000000ffff047224 */ /* 0x000fe200078e0010 */
[----:B------:R-:W1:Y:S01]  /*97a0*/  S2R R0, SR_CTAID.Y ;  /* 0x0000000000007919 */ /* 0x000e620000002600 */
[----:B------:R-:W-:Y:S01]  /*97b0*/  ISETP.NE.AND.EX P0, PT, RZ, UR5, PT, P0 ;  /* 0x00000005ff007c0c */ /* 0x000fe2000bf05300 */
[----:B------:R-:W-:-:S12]  /*97c0*/  IMAD.MOV.U32 R5, RZ, RZ, R17 ;  /* 0x000000ffff057224 */ /* 0x000fd800078e0011 */
[----:B------:R-:W-:Y:S05]  /*97d0*/  @!P0 BRA `(.L_x_189) ;  /* 0x0000000000288947 */ /* 0x000fea0003800000 */
[----:B------:R-:W-:Y:S02]  /*97e0*/  ULDC UR6, c[0x0][0x634] ;  /* 0x00018d0000067ab9 */ /* 0x000fe40000000800 */
[----:B------:R-:W-:-:S05]  /*97f0*/  IADD3 R9, P0, R16, UR6, RZ ;  /* 0x0000000610097c10 */ /* 0x000fca000ff1e0ff */
[----:B------:R-:W-:-:S04]  /*9800*/  IMAD.X R3, RZ, RZ, R17, P0 ;  /* 0x000000ffff037224 */ /* 0x000fc800000e0611 */
[----:B------:R-:W-:-:S04]  /*9810*/  IMAD.WIDE.U32 R6, R3, UR4, RZ ;  /* 0x0000000403067c25 */ /* 0x000fc8000f8e00ff */
[----:B------:R-:W-:-:S04]  /*9820*/  IMAD.WIDE.U32 R6, P0, R9, UR5, R6 ;  /* 0x0000000509067c25 */ /* 0x000fc8000f800006 */
[----:B------:R-:W-:-:S04]  /*9830*/  IMAD.WIDE.U32 R8, R9, UR4, RZ ;  /* 0x0000000409087c25 */ /* 0x000fc8000f8e00ff */
[----:B------:R-:W-:Y:S01]  /*9840*/  IMAD.X R5, RZ, RZ, RZ, P0 ;  /* 0x000000ffff057224 */ /* 0x000fe200000e06ff */
[----:B------:R-:W-:Y:S01]  /*9850*/  IADD3 RZ, P0, R9, R6, RZ ;  /* 0x0000000609ff7210 */ /* 0x000fe20007f1e0ff */
[----:B------:R-:W-:-:S04]  /*9860*/  IMAD.MOV.U32 R4, RZ, RZ, R7 ;  /* 0x000000ffff047224 */ /* 0x000fc800078e0007 */
[----:B------:R-:W-:-:S08]  /*9870*/  IMAD.WIDE.U32.X R4, R3, UR5, R4, P0 ;  /* 0x0000000503047c25 */ /* 0x000fd000080e0404 */
.L_x_189:
[--C-:B------:R-:W-:Y:S01]  /*9880*/  SHF.R.U64 R28, R4, UR7, R5.reuse ;  /* 0x00000007041c7c19 */ /* 0x100fe20008001205 */
[----:B------:R-:W-:Y:S01]  /*9890*/  ULDC.64 UR4, c[0x0][0x620] ;  /* 0x0001880000047ab9 */ /* 0x000fe20000000a00 */
[----:B------:R-:W-:Y:S01]  /*98a0*/  SHF.R.U32.HI R3, RZ, UR7, R5 ;  /* 0x00000007ff037c19 */ /* 0x000fe20008011605 */
[----:B------:R-:W2:Y:S01]  /*98b0*/  LDC R15, c[0x0][0x144] ;  /* 0x00005100ff0f7b82 */ /* 0x000ea20000000800 */
[----:B------:R-:W-:Y:S01]  /*98c0*/  IADD3 R6, P0, RZ, -R28, RZ ;  /* 0x8000001cff067210 */ /* 0x000fe20007f1e0ff */
[----:B------:R-:W-:Y:S01]  /*98d0*/  ULDC.64 UR8, c[0x0][0x640] ;  /* 0x0001900000087ab9 */ /* 0x000fe20000000a00 */
[----:B0-----:R-:W-:Y:S01]  /*98e0*/  I2FP.F32.U32 R7, R10 ;  /* 0x0000000a00077245 */ /* 0x001fe20000201000 */
[----:B------:R-:W-:Y:S02]  /*98f0*/  ULDC UR6, c[0x0][0x608] ;  /* 0x0001820000067ab9 */ /* 0x000fe40000000800 */
[----:B------:R-:W-:Y:S01]  /*9900*/  IMAD.X R3, RZ, RZ, ~R3, P0 ;  /* 0x000000ffff037224 */ /* 0x000fe200000e0e03 */
[----:B------:R-:W-:Y:S01]  /*9910*/  ISETP.NE.U32.AND P0, PT, RZ, UR8, PT ;  /* 0x00000008ff007c0c */ /* 0x000fe2000bf05070 */
[----:B------:R-:W-:Y:S01]  /*9920*/  IMAD.WIDE.U32 R4, R6, UR4, R16 ;  /* 0x0000000406047c25 */ /* 0x000fe2000f8e0010 */
[----:B------:R-:W0:Y:S02]  /*9930*/  LDC R9, c[0x0][0x148] ;  /* 0x00005200ff097b82 */ /* 0x000e240000000800 */
[----:B------:R-:W-:Y:S01]  /*9940*/  ISETP.NE.AND.EX P0, PT, RZ, UR9, PT, P0 ;  /* 0x00000009ff007c0c */ /* 0x000fe2000bf05300 */
[----:B------:R-:W-:Y:S01]  /*9950*/  IMAD R3, R3, UR4, RZ ;  /* 0x0000000403037c24 */ /* 0x000fe2000f8e02ff */
[----:B------:R-:W-:-:S02]  /*9960*/  ULDC UR4, c[0x0][0x150] ;  /* 0x0000540000047ab9 */ /* 0x000fc40000000800 */
[----:B------:R-:W-:Y:S01]  /*9970*/  FMUL R7, R7, UR4 ;  /* 0x0000000407077c20 */ /* 0x000fe20008400000 */
[----:B------:R-:W-:Y:S01]  /*9980*/  IMAD R3, R6, UR5, R3 ;  /* 0x0000000506037c24 */ /* 0x000fe2000f8e0203 */
[----:B------:R-:W-:Y:S01]  /*9990*/  ULDC UR4, c[0x0][0x618] ;  /* 0x0001860000047ab9 */ /* 0x000fe20000000800 */
[----:B------:R-:W-:Y:S02]  /*99a0*/  ULDC UR5, c[0x0][0x154] ;  /* 0x0000550000057ab9 */ /* 0x000fe40000000800 */
[----:B------:R-:W-:Y:S01]  /*99b0*/  IMAD.IADD R5, R5, 0x1, R3 ;  /* 0x0000000105057824 */ /* 0x000fe200078e0203 */
[----:B------:R-:W3:Y:S04]  /*99c0*/  F2I.U32.TRUNC.NTZ R7, R7 ;  /* 0x0000000700077305 */ /* 0x000ee8000020f000 */
[----:B------:R-:W-:-:S02]  /*99d0*/  SHF.R.U64 R3, R4, UR4, R5 ;  /* 0x0000000404037c19 */ /* 0x000fc40008001205 */
[----:B-1----:R-:W-:-:S05]  /*99e0*/  I2FP.F32.U32 R4, R0 ;  /* 0x0000000000047245 */ /* 0x002fca0000201000 */
[----:B------:R-:W-:Y:S01]  /*99f0*/  FMUL R12, R4, UR5 ;  /* 0x00000005040c7c20 */ /* 0x000fe20008400000 */
[----:B------:R-:W-:Y:S01]  /*9a00*/  SHF.R.U32.HI R4, RZ, UR4, R5 ;  /* 0x00000004ff047c19 */ /* 0x000fe20008011605 */
[----:B------:R-:W-:Y:S01]  /*9a10*/  ULDC UR4, c[0x0][0x658] ;  /* 0x0001960000047ab9 */ /* 0x000fe20000000800 */
[----:B---3--:R-:W-:Y:S02]  /*9a20*/  IMAD.MOV R7, RZ, RZ, -R7 ;  /* 0x000000ffff077224 */ /* 0x008fe400078e0a07 */
[--C-:B------:R-:W-:Y:S01]  /*9a30*/  SHF.R.U64 R11, R3, UR6, R4.reuse ;  /* 0x00000006030b7c19 */ /* 0x100fe20008001204 */
[----:B------:R-:W1:Y:S01]  /*9a40*/  F2I.U32.TRUNC.NTZ R12, R12 ;  /* 0x0000000c000c7305 */ /* 0x000e62000020f000 */
[----:B------:R-:W-:Y:S01]  /*9a50*/  SHF.R.U32.HI R4, RZ, UR6, R4 ;  /* 0x00000006ff047c19 */ /* 0x000fe20008011604 */
[----:B--2---:R-:W-:-:S03]  /*9a60*/  IMAD R10, R15, R7, R10 ;  /* 0x000000070f0a7224 */ /* 0x004fc600078e020a */
[--C-:B------:R-:W-:Y:S02]  /*9a70*/  SHF.R.U64 R8, R11, UR4, R4.reuse ;  /* 0x000000040b087c19 */ /* 0x100fe40008001204 */
[----:B------:R-:W-:-:S03]  /*9a80*/  SHF.R.U32.HI R13, RZ, UR4, R4 ;  /* 0x00000004ff0d7c19 */ /* 0x000fc60008011604 */
[----:B------:R-:W-:Y:S02]  /*9a90*/  IMAD.MOV.U32 R4, RZ, RZ, R8 ;  /* 0x000000ffff047224 */ /* 0x000fe400078e0008 */
[----:B------:R-:W-:Y:S01]  /*9aa0*/  IMAD.MOV.U32 R5, RZ, RZ, R13 ;  /* 0x000000ffff057224 */ /* 0x000fe200078e000d */
[----:B01----:R-:W-:Y:S06]  /*9ab0*/  @!P0 BRA `(.L_x_190) ;  /* 0x0000000000288947 */ /* 0x003fec0003800000 */
[----:B------:R-:W-:Y:S02]  /*9ac0*/  ULDC UR4, c[0x0][0x64c] ;  /* 0x0001930000047ab9 */ /* 0x000fe40000000800 */
[----:B------:R-:W-:-:S05]  /*9ad0*/  IADD3 R5, P0, R8, UR4, RZ ;  /* 0x0000000408057c10 */ /* 0x000fca000ff1e0ff */
[----:B------:R-:W-:-:S04]  /*9ae0*/  IMAD.X R13, RZ, RZ, R13, P0 ;  /* 0x000000ffff0d7224 */ /* 0x000fc800000e060d */
[----:B------:R-:W-:-:S04]  /*9af0*/  IMAD.WIDE.U32 R6, R13, UR8, RZ ;  /* 0x000000080d067c25 */ /* 0x000fc8000f8e00ff */
[----:B------:R-:W-:-:S04]  /*9b00*/  IMAD.WIDE.U32 R6, P0, R5, UR9, R6 ;  /* 0x0000000905067c25 */ /* 0x000fc8000f800006 */
[----:B------:R-:W-:-:S04]  /*9b10*/  IMAD.WIDE.U32 R4, R5, UR8, RZ ;  /* 0x0000000805047c25 */ /* 0x000fc8000f8e00ff */
[----:B------:R-:W-:Y:S01]  /*9b20*/  IMAD.MOV.U32 R4, RZ, RZ, R7 ;  /* 0x000000ffff047224 */ /* 0x000fe200078e0007 */
[----:B------:R-:W-:Y:S01]  /*9b30*/  IADD3 RZ, P1, R5, R6, RZ ;  /* 0x0000000605ff7210 */ /* 0x000fe20007f3e0ff */
[----:B------:R-:W-:-:S04]  /*9b40*/  IMAD.X R5, RZ, RZ, RZ, P0 ;  /* 0x000000ffff057224 */ /* 0x000fc800000e06ff */
[----:B------:R-:W-:-:S08]  /*9b50*/  IMAD.WIDE.U32.X R4, R13, UR9, R4, P1 ;  /* 0x000000090d047c25 */ /* 0x000fd000088e0404 */
.L_x_190:
[----:B------:R-:W-:Y:S01]  /*9b60*/  ISETP.NE.AND P0, PT, R2, 0x1, PT ;  /* 0x000000010200780c */ /* 0x000fe20003f05270 */
[----:B------:R-:W-:Y:S01]  /*9b70*/  ULDC UR4, c[0x0][0x648] ;  /* 0x0001920000047ab9 */ /* 0x000fe20000000800 */
[----:B------:R-:W-:Y:S01]  /*9b80*/  LOP3.LUT R11, R11, UR43, RZ, 0xc0, !PT ;  /* 0x0000002b0b0b7c12 */ /* 0x000fe2000f8ec0ff */
[----:B------:R-:W-:Y:S01]  /*9b90*/  IMAD.MOV R12, RZ, RZ, -R12 ;  /* 0x000000ffff0c7224 */ /* 0x000fe200078e0a0c */
[----:B------:R-:W-:Y:S01]  /*9ba0*/  SHF.R.U64 R4, R4, UR4, R5 ;  /* 0x0000000404047c19 */ /* 0x000fe20008001205 */
[----:B------:R-:W-:Y:S01]  /*9bb0*/  ULDC UR4, c[0x0][0x638] ;  /* 0x00018e0000047ab9 */ /* 0x000fe20000000800 */
[----:B------:R-:W-:Y:S01]  /*9bc0*/  LOP3.LUT R3, R3, UR40, RZ, 0xc0, !PT ;  /* 0x0000002803037c12 */ /* 0x000fe2000f8ec0ff */
[----:B------:R-:W-:Y:S02]  /*9bd0*/  ULDC UR5, c[0x0][0x610] ;  /* 0x0001840000057ab9 */ /* 0x000fe40000000800 */
[----:B------:R-:W-:Y:S02]  /*9be0*/  IMAD.MOV R5, RZ, RZ, -R4 ;  /* 0x000000ffff057224 */ /* 0x000fe400078e0a04 */
[----:B------:R-:W-:-:S02]  /*9bf0*/  IMAD R11, R4, UR41, R11 ;  /* 0x00000029040b7c24 */ /* 0x000fc4000f8e020b */
[----:B------:R-:W-:Y:S02]  /*9c00*/  @P0 IMAD R10, R9, R12, R0 ;  /* 0x0000000c090a0224 */ /* 0x000fe400078e0200 */
[----:B------:R-:W-:Y:S01]  /*9c10*/  IMAD R8, R5, UR4, R8 ;  /* 0x0000000405087c24 */ /* 0x000fe2000f8e0208 */
[----:B------:R-:W-:Y:S01]  /*9c20*/  ULDC UR4, c[0x0][0x600] ;  /* 0x0001800000047ab9 */ /* 0x000fe20000000800 */
[----:B------:R-:W-:Y:S02]  /*9c30*/  IMAD R10, R11, UR5, R10 ;  /* 0x000000050b0a7c24 */ /* 0x000fe4000f8e020a */
[----:B------:R-:W-:Y:S02]  /*9c40*/  IMAD R3, R8, UR4, R3 ;  /* 0x0000000408037c24 */ /* 0x000fe4000f8e0203 */
[----:B------:R-:W-:-:S03]  /*9c50*/  IMAD.MOV.U32 R0, RZ, RZ, 0x1 ;  /* 0x00000001ff007424 */ /* 0x000fc600078e00ff */
[----:B------:R-:W-:Y:S02]  /*9c60*/  SEL R29, R3, R10, !P0 ;  /* 0x0000000a031d7207 */ /* 0x000fe40004000000 */
[----:B------:R-:W-:-:S07]  /*9c70*/  SEL R30, R10, R3, !P0 ;  /* 0x000000030a1e7207 */ /* 0x000fce0004000000 */
.L_x_188:
[----:B------:R-:W-:Y:S05]  /*9c80*/  BSYNC B0 ;  /* 0x0000000000007941 */ /* 0x000fea0003800000 */
.L_x_187:
[----:B------:R-:W-:-:S13]  /*9c90*/  LOP3.LUT P0, RZ, R0, 0xff, RZ, 0xc0, !PT ;  /* 0x000000ff00ff7812 */ /* 0x000fda000780c0ff */
[----:B------:R-:W-:Y:S05]  /*9ca0*/  @P0 BRA `(.L_x_191) ;  /* 0xfffffff000a40947 */ /* 0x000fea000383ffff */
[----:B------:R-:W-:Y:S05]  /*9cb0*/  BSYNC B7 ;  /* 0x0000000000077941 */ /* 0x000fea0003800000 */
.L_x_177:
[----:B------:R-:W-:-:S03]  /*9cc0*/  UMOV UR4, 0xffffffff ;  /* 0xffffffff00047882 */ /* 0x000fc60000000000 */
[----:B------:R-:W-:Y:S05]  /*9cd0*/  BRA.DIV UR4, `(.L_x_192) ;  /* 0x0000000604b47947 */ /* 0x000fea000b800000 */
[----:B------:R-:W-:-:S13]  /*9ce0*/  ELECT P6, URZ, PT ;  /* 0x00000000003f782f */ /* 0x000fda00038c0000 */
.L_x_211:
[----:B------:R-:W-:Y:S04]  /*9cf0*/  BSSY B0, `(.L_x_193) ;  /* 0x0000046000007945 */ /* 0x000fe80003800000 */
[----:B------:R-:W-:Y:S05]  /*9d00*/  @!P6 BRA `(.L_x_194) ;  /* 0x000000040010e947 */ /* 0x000fea0003800000 */
[----:B------:R-:W-:-:S04]  /*9d10*/  LOP3.LUT R18, R18, 0x2, RZ, 0xfc, !PT ;  /* 0x0000000212127812 */ /* 0x000fc800078efcff */
[----:B------:R-:W-:-:S13]  /*9d20*/  ISETP.NE.AND P0, PT, R18, 0x3, PT ;  /* 0x000000031200780c */ /* 0x000fda0003f05270 */
[----:B------:R-:W-:Y:S05]  /*9d30*/  @!P0 BRA `(.L_x_195) ;  /* 0x0000000000048947 */ /* 0x000fea0003800000 */
[----:B------:R-:W-:Y:S01]  /*9d40*/  BPT.TRAP 0x1 ;  /* 0x000000040000795c */ /* 0x000fe20000300000 */
.L_x_195:
[----:B------:R-:W0:Y:S01]  /*9d50*/  S2R R3, SR_CgaCtaId ;  /* 0x0000000000037919 */ /* 0x000e220000008800 */
[----:B------:R-:W-:Y:S02]  /*9d60*/  MOV R0, 0x400 ;  /* 0x0000040000007802 */ /* 0x000fe40000000f00 */
[----:B------:R-:W-:Y:S02]  /*9d70*/  SHF.L.U32 R2, R26, 0x1f, RZ ;  /* 0x0000001f1a027819 */ /* 0x000fe400000006ff */
[----:B0-----:R-:W-:-:S05]  /*9d80*/  LEA R0, R3, R0, 0x18 ;  /* 0x0000000003007211 */ /* 0x001fca00078ec0ff */
[----:B------:R-:W-:-:S04]  /*9d90*/  VIADD R0, R0, 0x38 ;  /* 0x0000003800007836 */ /* 0x000fc80000000000 */
[C---:B------:R-:W-:Y:S02]  /*9da0*/  IMAD R5, R27.reuse, 0x8, R0 ;  /* 0x000000081b057824 */ /* 0x040fe400078e0200 */
[----:B------:R-:W-:Y:S02]  /*9db0*/  VIADD R27, R27, 0x1 ;  /* 0x000000011b1b7836 */ /* 0x000fe40000000000 */
[----:B------:R-:W0:Y:S03]  /*9dc0*/  SYNCS.PHASECHK.TRANS64.TRYWAIT P0, [R5+URZ], R2 ;  /* 0x00000002050075a7 */ /* 0x000e26000800017f */
[----:B------:R-:W-:-:S04]  /*9dd0*/  ISETP.NE.AND P1, PT, R27, 0x7, PT ;  /* 0x000000071b00780c */ /* 0x000fc80003f25270 */
[----:B------:R-:W-:Y:S02]  /*9de0*/  SEL R3, RZ, 0x1, P1 ;  /* 0x00000001ff037807 */ /* 0x000fe40000800000 */
[----:B------:R-:W-:Y:S02]  /*9df0*/  SEL R27, R27, RZ, P1 ;  /* 0x000000ff1b1b7207 */ /* 0x000fe40000800000 */
[----:B------:R-:W-:-:S03]  /*9e00*/  LOP3.LUT R26, R26, R3, RZ, 0x3c, !PT ;  /* 0x000000031a1a7212 */ /* 0x000fc600078e3cff */
[----:B------:R-:W-:Y:S01]  /*9e10*/  IMAD R7, R27, 0x8, R0 ;  /* 0x000000081b077824 */ /* 0x000fe200078e0200 */
[----:B------:R-:W-:Y:S01]  /*9e20*/  SHF.L.U32 R4, R26, 0x1f, RZ ;  /* 0x0000001f1a047819 */ /* 0x000fe200000006ff */
[----:B0-----:R-:W-:Y:S06]  /*9e30*/  @!P0 BRA `(.L_x_196) ;  /* 0x00000004007c8947 */ /* 0x001fec0003800000 */
.L_x_212:
[----:B------:R-:W1:Y:S01]  /*9e40*/  SYNCS.PHASECHK.TRANS64.TRYWAIT P0, [R7+URZ], R4 ;  /* 0x00000004070075a7 */ /* 0x000e62000800017f */
[----:B0-----:R-:W-:-:S05]  /*9e50*/  VIADD R2, R27, 0x1 ;  /* 0x000000011b027836 */ /* 0x001fca0000000000 */
[----:B------:R-:W-:-:S04]  /*9e60*/  ISETP.NE.AND P1, PT, R2, 0x7, PT ;  /* 0x000000070200780c */ /* 0x000fc80003f25270 */
[----:B------:R-:W-:Y:S02]  /*9e70*/  SEL R3, RZ, 0x1, P1 ;  /* 0x00000001ff037807 */ /* 0x000fe40000800000 */
[----:B------:R-:W-:Y:S02]  /*9e80*/  SEL R9, R2, RZ, P1 ;  /* 0x000000ff02097207 */ /* 0x000fe40000800000 */
[----:B------:R-:W-:-:S03]  /*9e90*/  LOP3.LUT R26, R26, R3, RZ, 0x3c, !PT ;  /* 0x000000031a1a7212 */ /* 0x000fc600078e3cff */
[----:B------:R-:W-:Y:S01]  /*9ea0*/  IMAD R6, R9, 0x8, R0 ;  /* 0x0000000809067824 */ /* 0x000fe200078e0200 */
[----:B------:R-:W-:Y:S01]  /*9eb0*/  SHF.L.U32 R5, R26, 0x1f, RZ ;  /* 0x0000001f1a057819 */ /* 0x000fe200000006ff */
[----:B-1----:R-:W-:Y:S06]  /*9ec0*/  @!P0 BRA `(.L_x_197) ;  /* 0x00000004006c8947 */ /* 0x002fec0003800000 */
.L_x_213:
[----:B------:R-:W1:Y:S01]  /*9ed0*/  SYNCS.PHASECHK.TRANS64.TRYWAIT P0, [R6+URZ], R5 ;  /* 0x00000005060075a7 */ /* 0x000e62000800017f */
[----:B------:R-:W-:-:S05]  /*9ee0*/  VIADD R2, R9, 0x1 ;  /* 0x0000000109027836 */ /* 0x000fca0000000000 */
[----:B------:R-:W-:-:S04]  /*9ef0*/  ISETP.NE.AND P1, PT, R2, 0x7, PT ;  /* 0x000000070200780c */ /* 0x000fc80003f25270 */
[----:B------:R-:W-:Y:S02]  /*9f00*/  SEL R3, RZ, 0x1, P1 ;  /* 0x00000001ff037807 */ /* 0x000fe40000800000 */
[----:B0-----:R-:W-:Y:S02]  /*9f10*/  SEL R7, R2, RZ, P1 ;  /* 0x000000ff02077207 */ /* 0x001fe40000800000 */
[----:B------:R-:W-:-:S03]  /*9f20*/  LOP3.LUT R26, R26, R3, RZ, 0x3c, !PT ;  /* 0x000000031a1a7212 */ /* 0x000fc600078e3cff */
[----:B------:R-:W-:Y:S01]  /*9f30*/  IMAD R9, R7, 0x8, R0 ;  /* 0x0000000807097824 */ /* 0x000fe200078e0200 */
[----:B------:R-:W-:Y:S01]  /*9f40*/  SHF.L.U32 R4, R26, 0x1f, RZ ;  /* 0x0000001f1a047819 */ /* 0x000fe200000006ff */
[----:B-1----:R-:W-:Y:S06]  /*9f50*/  @!P0 BRA `(.L_x_198) ;  /* 0x00000004005c8947 */ /* 0x002fec0003800000 */
.L_x_214:
[----:B------:R-:W1:Y:S01]  /*9f60*/  SYNCS.PHASECHK.TRANS64.TRYWAIT P0, [R9+URZ], R4 ;  /* 0x00000004090075a7 */ /* 0x000e62000800017f */
[----:B------:R-:W-:-:S05]  /*9f70*/  VIADD R2, R7, 0x1 ;  /* 0x0000000107027836 */ /* 0x000fca0000000000 */
[----:B------:R-:W-:-:S04]  /*9f80*/  ISETP.NE.AND P1, PT, R2, 0x7, PT ;  /* 0x000000070200780c */ /* 0x000fc80003f25270 */
[----:B------:R-:W-:Y:S02]  /*9f90*/  SEL R3, RZ, 0x1, P1 ;  /* 0x00000001ff037807 */ /* 0x000fe40000800000 */
[----:B------:R-:W-:Y:S02]  /*9fa0*/  SEL R7, R2, RZ, P1 ;  /* 0x000000ff02077207 */ /* 0x000fe40000800000 */
[----:B------:R-:W-:-:S03]  /*9fb0*/  LOP3.LUT R26, R26, R3, RZ, 0x3c, !PT ;  /* 0x000000031a1a7212 */ /* 0x000fc600078e3cff */
[----:B------:R-:W-:Y:S01]  /*9fc0*/  IMAD R8, R7, 0x8, R0 ;  /* 0x0000000807087824 */ /* 0x000fe200078e0200 */
[----:B0-----:R-:W-:Y:S01]  /*9fd0*/  SHF.L.U32 R5, R26, 0x1f, RZ ;  /* 0x0000001f1a057819 */ /* 0x001fe200000006ff */
[----:B-1----:R-:W-:Y:S06]  /*9fe0*/  @!P0 BRA `(.L_x_199) ;  /* 0x00000004004c8947 */ /* 0x002fec0003800000 */
.L_x_215:
[----:B------:R-:W1:Y:S01]  /*9ff0*/  SYNCS.PHASECHK.TRANS64.TRYWAIT P0, [R8+URZ], R5 ;  /* 0x00000005080075a7 */ /* 0x000e62000800017f */
[----:B------:R-:W-:-:S05]  /*a000*/  VIADD R2, R7, 0x1 ;  /* 0x0000000107027836 */ /* 0x000fca0000000000 */
[----:B------:R-:W-:-:S04]  /*a010*/  ISETP.NE.AND P1, PT, R2, 0x7, PT ;  /* 0x000000070200780c */ /* 0x000fc80003f25270 */
[----:B------:R-:W-:Y:S02]  /*a020*/  SEL R3, RZ, 0x1, P1 ;  /* 0x00000001ff037807 */ /* 0x000fe40000800000 */
[----:B------:R-:W-:Y:S02]  /*a030*/  SEL R7, R2, RZ, P1 ;  /* 0x000000ff02077207 */ /* 0x000fe40000800000 */
[----:B0-----:R-:W-:-:S03]  /*a040*/  LOP3.LUT R9, R26, R3, RZ, 0x3c, !PT ;  /* 0x000000031a097212 */ /* 0x001fc600078e3cff */
[----:B------:R-:W-:Y:S01]  /*a050*/  IMAD R11, R7, 0x8, R0 ;  /* 0x00000008070b7824 */ /* 0x000fe200078e0200 */
[----:B------:R-:W-:Y:S01]  /*a060*/  SHF.L.U32 R6, R9, 0x1f, RZ ;  /* 0x0000001f09067819 */ /* 0x000fe200000006ff */
[----:B-1----:R-:W-:Y:S06]  /*a070*/  @!P0 BRA `(.L_x_200) ;  /* 0x00000004003c8947 */ /* 0x002fec0003800000 */
.L_x_216:
[----:B------:R-:W1:Y:S01]  /*a080*/  SYNCS.PHASECHK.TRANS64.TRYWAIT P0, [R11+URZ], R6 ;  /* 0x000000060b0075a7 */ /* 0x000e62000800017f */
[----:B------:R-:W-:-:S05]  /*a090*/  VIADD R2, R7, 0x1 ;  /* 0x0000000107027836 */ /* 0x000fca0000000000 */
[----:B------:R-:W-:-:S04]  /*a0a0*/  ISETP.NE.AND P1, PT, R2, 0x7, PT ;  /* 0x000000070200780c */ /* 0x000fc80003f25270 */
[----:B------:R-:W-:Y:S02]  /*a0b0*/  SEL R4, RZ, 0x1, P1 ;  /* 0x00000001ff047807 */ /* 0x000fe40000800000 */
[----:B------:R-:W-:Y:S02]  /*a0c0*/  SEL R3, R2, RZ, P1 ;  /* 0x000000ff02037207 */ /* 0x000fe40000800000 */
[----:B------:R-:W-:Y:S01]  /*a0d0*/  LOP3.LUT R4, R9, R4, RZ, 0x3c, !PT ;  /* 0x0000000409047212 */ /* 0x000fe200078e3cff */
[----:B-1----:R-:W-:Y:S06]  /*a0e0*/  @!P0 BRA `(.L_x_201) ;  /* 0x0000000400348947 */ /* 0x002fec0003800000 */
.L_x_217:
[----:B------:R-:W-:Y:S01]  /*a0f0*/  IMAD R3, R3, 0x8, R0 ;  /* 0x0000000803037824 */ /* 0x000fe200078e0200 */
[----:B------:R-:W-:-:S07]  /*a100*/  SHF.L.U32 R0, R4, 0x1f, RZ ;  /* 0x0000001f04007819 */ /* 0x000fce00000006ff */
.L_x_202:
[----:B--2---:R2:W3:Y:S02]  /*a110*/  SYNCS.PHASECHK.TRANS64.TRYWAIT P0, [R3+URZ], R0 ;  /* 0x00000000030075a7 */ /* 0x0044e4000800017f */
[----:B---3--:R-:W-:Y:S05]  /*a120*/  @!P0 NANOSLEEP.SYNCS 0x989680 ;  /* 0x009896800000895d */ /* 0x008fea0003900000 */
[----:B------:R-:W3:Y:S02]  /*a130*/  @!P0 SYNCS.PHASECHK.TRANS64 P0, [R3+URZ], R0 ;  /* 0x00000000030085a7 */ /* 0x000ee4000800007f */
[----:B---3--:R-:W-:Y:S05]  /*a140*/  @!P0 BRA `(.L_x_202) ;  /* 0xfffffffc00f08947 */ /* 0x008fea000383ffff */
.L_x_194:
[----:B------:R-:W-:Y:S05]  /*a150*/  BSYNC B0 ;  /* 0x0000000000007941 */ /* 0x000fea0003800000 */
.L_x_193:
[----:B------:R-:W-:Y:S05]  /*a160*/  EXIT ;  /* 0x000000000000794d */ /* 0x000fea0003800000 */
.L_x_16:
[----:B------:R-:W-:Y:S02]  /*a170*/  IMAD.MOV.U32 R13, RZ, RZ, R19 ;  /* 0x000000ffff0d7224 */ /* 0x000fe400078e0013 */
[----:B------:R-:W-:Y:S02]  /*a180*/  IMAD.MOV.U32 R12, RZ, RZ, RZ ;  /* 0x000000ffff0c7224 */ /* 0x000fe400078e00ff */
[----:B------:R-:W-:Y:S02]  /*a190*/  IMAD.MOV.U32 R11, RZ, RZ, 0x1f ;  /* 0x0000001fff0b7424 */ /* 0x000fe400078e00ff */
[----:B------:R-:W-:-:S07]  /*a1a0*/  IMAD.MOV.U32 R15, RZ, RZ, -0x1 ;  /* 0xffffffffff0f7424 */ /* 0x000fce00078e00ff */
[----:B-----5:R-:W-:Y:S05]  /*a1b0*/  WARPSYNC.COLLECTIVE R15, `(.L_x_203) ;  /* 0x000000000f087348 */ /* 0x020fea0003c00000 */
[----:B------:R0:W1:Y:S02]  /*a1c0*/  SHFL.IDX P6, R14, R13, R12, R11 ;  /* 0x0000000c0d0e7389 */ /* 0x00006400000c000b */
[----:B01---5:R-:W-:Y:S01]  /*a1d0*/  ENDCOLLECTIVE ;  /* 0x000000000000791b */ /* 0x023fe20003800000 */
.L_x_203:
[----:B------:R-:W-:Y:S05]  /*a1e0*/  BRA `(.L_x_204) ;  /* 0xffffff7400287947 */ /* 0x000fea000383ffff */
.L_x_20:
[----:B-1----:R1:W2:Y:S02]  /*a1f0*/  SYNCS.PHASECHK.TRANS64.TRYWAIT P1, [R5+URZ], R0 ;  /* 0x00000000050075a7 */ /* 0x0022a4000802017f */
[----:B--2---:R-:W-:Y:S05]  /*a200*/  @!P1 NANOSLEEP.SYNCS 0x989680 ;  /* 0x009896800000995d */ /* 0x004fea0003900000 */
[----:B------:R-:W2:Y:S02]  /*a210*/  @!P1 SYNCS.PHASECHK.TRANS64 P1, [R5+URZ], R0 ;  /* 0x00000000050095a7 */ /* 0x000ea4000802007f */
[----:B--2---:R-:W-:Y:S05]  /*a220*/  @!P1 BRA `(.L_x_20) ;  /* 0xfffffffc00f09947 */ /* 0x004fea000383ffff */
[----:B------:R-:W-:Y:S05]  /*a230*/  BRA `(.L_x_19) ;  /* 0xffffff7400547947 */ /* 0x000fea000383ffff */
.L_x_25:
[----:B0-----:R0:W1:Y:S02]  /*a240*/  SYNCS.PHASECHK.TRANS64.TRYWAIT P1, [R4+URZ], R117 ;  /* 0x00000075040075a7 */ /* 0x001064000802017f */
[----:B-1----:R-:W-:Y:S05]  /*a250*/  @!P1 NANOSLEEP.SYNCS 0x989680 ;  /* 0x009896800000995d */ /* 0x002fea0003900000 */
[----:B------:R-:W1:Y:S02]  /*a260*/  @!P1 SYNCS.PHASECHK.TRANS64 P1, [R4+URZ], R117 ;  /* 0x00000075040095a7 */ /* 0x000e64000802007f */
[----:B-1----:R-:W-:Y:S05]  /*a270*/  @!P1 BRA `(.L_x_25) ;  /* 0xfffffffc00f09947 */ /* 0x002fea000383ffff */
[----:B------:R-:W-:Y:S05]  /*a280*/  BRA `(.L_x_24) ;  /* 0xffffff7c00dc7947 */ /* 0x000fea000383ffff */
.L_x_33:
[----:B0-----:R0:W1:Y:S02]  /*a290*/  SYNCS.PHASECHK.TRANS64.TRYWAIT P1, [R20+URZ], R117 ;  /* 0x00000075140075a7 */ /* 0x001064000802017f */
[----:B-1----:R-:W-:Y:S05]  /*a2a0*/  @!P1 NANOSLEEP.SYNCS 0x989680 ;  /* 0x009896800000995d */ /* 0x002fea0003900000 */
[----:B------:R-:W1:Y:S02]  /*a2b0*/  @!P1 SYNCS.PHASECHK.TRANS64 P1, [R20+URZ], R117 ;  /* 0x00000075140095a7 */ /* 0x000e64000802007f */
[----:B-1----:R-:W-:Y:S05]  /*a2c0*/  @!P1 BRA `(.L_x_33) ;  /* 0xfffffffc00f09947 */ /* 0x002fea000383ffff */
[----:B------:R-:W-:Y:S05]  /*a2d0*/  BRA `(.L_x_32) ;  /* 0xffffff88009c7947 */ /* 0x000fea000383ffff */
.L_x_178:
[----:B------:R-:W-:Y:S01]  /*a2e0*/  BSSY B0, `(.L_x_205) ;  /* 0x0000006000007945 */ /* 0x000fe20003800000 */
[----:B------:R-:W-:-:S07]  /*a2f0*/  IMAD.MOV.U32 R15, RZ, RZ, -0x1 ;  /* 0xffffffffff0f7424 */ /* 0x000fce00078e00ff */
[----:B------:R-:W-:Y:S05]  /*a300*/  WARPSYNC.COLLECTIVE R15, `(.L_x_206) ;  /* 0x000000000f0c7348 */ /* 0x000fea0003c00000 */
[----:B------:R-:W-:Y:S02]  /*a310*/  ELECT P6, UR62, PT ;  /* 0x00000000003e782f */ /* 0x000fe400038c0000 */
[----:B------:R-:W-:Y:S01]  /*a320*/  MOV R14, UR62 ;  /* 0x0000003e000e7c02 */ /* 0x000fe20008000f00 */
[----:B------:R-:W-:Y:S10]  /*a330*/  ENDCOLLECTIVE ;  /* 0x000000000000791b */ /* 0x000ff40003800000 */
.L_x_206:
[----:B------:R-:W-:Y:S05]  /*a340*/  BSYNC B0 ;  /* 0x0000000000007941 */ /* 0x000fea0003800000 */
.L_x_205:
[----:B------:R-:W-:Y:S05]  /*a350*/  BRA `(.L_x_207) ;  /* 0xffffffec00047947 */ /* 0x000fea000383ffff */
.L_x_183:
[----:B0-----:R0:W2:Y:S02]  /*a360*/  SYNCS.PHASECHK.TRANS64.TRYWAIT P0, [R8+URZ+0x38], R5 ;  /* 0x00003805080075a7 */ /* 0x0010a4000800017f */
[----:B--2---:R-:W-:Y:S05]  /*a370*/  @!P0 NANOSLEEP.SYNCS 0x989680 ;  /* 0x009896800000895d */ /* 0x004fea0003900000 */
[----:B------:R-:W2:Y:S02]  /*a380*/  @!P0 SYNCS.PHASECHK.TRANS64 P0, [R8+URZ+0x38], R5 ;  /* 0x00003805080085a7 */ /* 0x000ea4000800007f */
[----:B--2---:R-:W-:Y:S05]  /*a390*/  @!P0 BRA `(.L_x_183) ;  /* 0xfffffffc00f08947 */ /* 0x004fea000383ffff */
[----:B------:R-:W-:Y:S05]  /*a3a0*/  BRA `(.L_x_208) ;  /* 0xffffffec00d87947 */ /* 0x000fea000383ffff */
.L_x_192:
[----:B------:R-:W-:Y:S01]  /*a3b0*/  BSSY B0, `(.L_x_209) ;  /* 0x0000006000007945 */ /* 0x000fe20003800000 */
[----:B------:R-:W-:-:S07]  /*a3c0*/  IMAD.MOV.U32 R15, RZ, RZ, -0x1 ;  /* 0xffffffffff0f7424 */ /* 0x000fce00078e00ff */
[----:B------:R-:W-:Y:S05]  /*a3d0*/  WARPSYNC.COLLECTIVE R15, `(.L_x_210) ;  /* 0x000000000f0c7348 */ /* 0x000fea0003c00000 */
[----:B------:R-:W-:Y:S02]  /*a3e0*/  ELECT P6, UR62, PT ;  /* 0x00000000003e782f */ /* 0x000fe400038c0000 */
[----:B------:R-:W-:Y:S01]  /*a3f0*/  MOV R14, UR62 ;  /* 0x0000003e000e7c02 */ /* 0x000fe20008000f00 */
[----:B------:R-:W-:Y:S10]  /*a400*/  ENDCOLLECTIVE ;  /* 0x000000000000791b */ /* 0x000ff40003800000 */
.L_x_210:
[----:B------:R-:W-:Y:S05]  /*a410*/  BSYNC B0 ;  /* 0x0000000000007941 */ /* 0x000fea0003800000 */
.L_x_209:
[----:B------:R-:W-:Y:S05]  /*a420*/  BRA `(.L_x_211) ;  /* 0xfffffff800307947 */ /* 0x000fea000383ffff */
.L_x_196:
[----:B0-----:R0:W1:Y:S02]  /*a430*/  SYNCS.PHASECHK.TRANS64.TRYWAIT P0, [R5+URZ], R2 ;  /* 0x00000002050075a7 */ /* 0x001064000800017f */
[----:B-1----:R-:W-:Y:S05]  /*a440*/  @!P0 NANOSLEEP.SYNCS 0x989680 ;  /* 0x009896800000895d */ /* 0x002fea0003900000 */
[----:B------:R-:W1:Y:S02]  /*a450*/  @!P0 SYNCS.PHASECHK.TRANS64 P0, [R5+URZ], R2 ;  /* 0x00000002050085a7 */ /* 0x000e64000800007f */
[----:B-1----:R-:W-:Y:S05]  /*a460*/  @!P0 BRA `(.L_x_196) ;  /* 0xfffffffc00f08947 */ /* 0x002fea000383ffff */
[----:B------:R-:W-:Y:S05]  /*a470*/  BRA `(.L_x_212) ;  /* 0xfffffff800707947 */ /* 0x000fea000383ffff */
.L_x_197:
[----:B0-----:R0:W1:Y:S02]  /*a480*/  SYNCS.PHASECHK.TRANS64.TRYWAIT P0, [R7+URZ], R4 ;  /* 0x00000004070075a7 */ /* 0x001064000800017f */
[----:B-1----:R-:W-:Y:S05]  /*a490*/  @!P0 NANOSLEEP.SYNCS 0x989680 ;  /* 0x009896800000895d */ /* 0x002fea0003900000 */
[----:B------:R-:W1:Y:S02]  /*a4a0*/  @!P0 SYNCS.PHASECHK.TRANS64 P0, [R7+URZ], R4 ;  /* 0x00000004070085a7 */ /* 0x000e64000800007f */
[----:B-1----:R-:W-:Y:S05]  /*a4b0*/  @!P0 BRA `(.L_x_197) ;  /* 0xfffffffc00f08947 */ /* 0x002fea000383ffff */
[----:B------:R-:W-:Y:S05]  /*a4c0*/  BRA `(.L_x_213) ;  /* 0xfffffff800807947 */ /* 0x000fea000383ffff */
.L_x_198:
[----:B0-----:R0:W1:Y:S02]  /*a4d0*/  SYNCS.PHASECHK.TRANS64.TRYWAIT P0, [R6+URZ], R5 ;  /* 0x00000005060075a7 */ /* 0x001064000800017f */
[----:B-1----:R-:W-:Y:S05]  /*a4e0*/  @!P0 NANOSLEEP.SYNCS 0x989680 ;  /* 0x009896800000895d */ /* 0x002fea0003900000 */
[----:B------:R-:W1:Y:S02]  /*a4f0*/  @!P0 SYNCS.PHASECHK.TRANS64 P0, [R6+URZ], R5 ;  /* 0x00000005060085a7 */ /* 0x000e64000800007f */
[----:B-1----:R-:W-:Y:S05]  /*a500*/  @!P0 BRA `(.L_x_198) ;  /* 0xfffffffc00f08947 */ /* 0x002fea000383ffff */
[----:B------:R-:W-:Y:S05]  /*a510*/  BRA `(.L_x_214) ;  /* 0xfffffff800907947 */ /* 0x000fea000383ffff */
.L_x_199:
[----:B0-----:R0:W1:Y:S02]  /*a520*/  SYNCS.PHASECHK.TRANS64.TRYWAIT P0, [R9+URZ], R4 ;  /* 0x00000004090075a7 */ /* 0x001064000800017f */
[----:B-1----:R-:W-:Y:S05]  /*a530*/  @!P0 NANOSLEEP.SYNCS 0x989680 ;  /* 0x009896800000895d */ /* 0x002fea0003900000 */
[----:B------:R-:W1:Y:S02]  /*a540*/  @!P0 SYNCS.PHASECHK.TRANS64 P0, [R9+URZ], R4 ;  /* 0x00000004090085a7 */ /* 0x000e64000800007f */
[----:B-1----:R-:W-:Y:S05]  /*a550*/  @!P0 BRA `(.L_x_199) ;  /* 0xfffffffc00f08947 */ /* 0x002fea000383ffff */
[----:B------:R-:W-:Y:S05]  /*a560*/  BRA `(.L_x_215) ;  /* 0xfffffff800a07947 */ /* 0x000fea000383ffff */
.L_x_200:
[----:B0-----:R0:W1:Y:S02]  /*a570*/  SYNCS.PHASECHK.TRANS64.TRYWAIT P0, [R8+URZ], R5 ;  /* 0x00000005080075a7 */ /* 0x001064000800017f */
[----:B-1----:R-:W-:Y:S05]  /*a580*/  @!P0 NANOSLEEP.SYNCS 0x989680 ;  /* 0x009896800000895d */ /* 0x002fea0003900000 */
[----:B------:R-:W1:Y:S02]  /*a590*/  @!P0 SYNCS.PHASECHK.TRANS64 P0, [R8+URZ], R5 ;  /* 0x00000005080085a7 */ /* 0x000e64000800007f */
[----:B-1----:R-:W-:Y:S05]  /*a5a0*/  @!P0 BRA `(.L_x_200) ;  /* 0xfffffffc00f08947 */ /* 0x002fea000383ffff */
[----:B------:R-:W-:Y:S05]  /*a5b0*/  BRA `(.L_x_216) ;  /* 0xfffffff800b07947 */ /* 0x000fea000383ffff */
.L_x_201:
[----:B-1----:R1:W2:Y:S02]  /*a5c0*/  SYNCS.PHASECHK.TRANS64.TRYWAIT P0, [R11+URZ], R6 ;  /* 0x000000060b0075a7 */ /* 0x0022a4000800017f */
[----:B--2---:R-:W-:Y:S05]  /*a5d0*/  @!P0 NANOSLEEP.SYNCS 0x989680 ;  /* 0x009896800000895d */ /* 0x004fea0003900000 */
[----:B------:R-:W2:Y:S02]  /*a5e0*/  @!P0 SYNCS.PHASECHK.TRANS64 P0, [R11+URZ], R6 ;  /* 0x000000060b0085a7 */ /* 0x000ea4000800007f */
[----:B--2---:R-:W-:Y:S05]  /*a5f0*/  @!P0 BRA `(.L_x_201) ;  /* 0xfffffffc00f08947 */ /* 0x004fea000383ffff */
[----:B------:R-:W-:Y:S05]  /*a600*/  BRA `(.L_x_217) ;  /* 0xfffffff800b87947 */ /* 0x000fea000383ffff */
.L_x_218:
[----:B------:R-:W-:-:S00]  /*a610*/  BRA `(.L_x_218) ;  /* 0xfffffffc00fc7947 */ /* 0x000fc0000383ffff */
[----:B------:R-:W-:-:S00]  /*a620*/  NOP ;  /* 0x0000000000007918 */ /* 0x000fc00000000000 */
        /* <DEDUP_REMOVED lines=13> */
.L_x_219:


//--------------------- .nv.global.init           --------------------------
	.section	.nv.global.init,"aw",@progbits
.nv.global.init:
	.type		$str$24,@object
	.size		$str$24,($str$25 - $str$24)
$str$24:
        /*0000*/ 	.byte	0x28, 0x61, 0x64, 0x64, 0x72, 0x65, 0x73, 0x73, 0x20, 0x26, 0x20, 0x6d, 0x61, 0x73, 0x6b, 0x29
        /*0010*/ 	.byte	0x20, 0x3d, 0x3d, 0x20, 0x30, 0x00
	.type		$str$25,@object
	.size		$str$25,(__unnamed_1 - $str$25)
$str$25:
        /*0016*/ 	.byte	0x2f, 0x74, 0x6d, 0x70, 0x2f, 0x63, 0x75, 0x74, 0x6c, 0x61, 0x73, 0x73, 0x5f, 0x73, 0x77, 0x65
        /*0026*/ 	.byte	0x65, 0x70, 0x5f, 0x73, 0x72, 0x63, 0x2f, 0x69, 0x6e, 0x63, 0x6c, 0x75, 0x64, 0x65, 0x2f, 0x63
        /*0036*/ 	.byte	0x75, 0x74, 0x65, 0x2f, 0x70, 0x6f, 0x69, 0x6e, 0x74, 0x65, 0x72, 0x5f, 0x66, 0x6c, 0x61, 0x67
        /*0046*/ 	.byte	0x67, 0x65, 0x64, 0x2e, 0x68, 0x70, 0x70, 0x00
	.type		__unnamed_1,@object
	.size		__unnamed_1,(__unnamed_2 - __unnamed_1)
__unnamed_1:
        /*004e*/ 	.byte	0x61, 0x75, 0x74, 0x6f, 0x20, 0x63, 0x75, 0x74, 0x65, 0x3a, 0x3a, 0x61, 0x73, 0x5f, 0x70, 0x6f
        /* <DEDUP_REMOVED lines=28> */
        /*021e*/ 	.byte	0x20, 0x26, 0x5d, 0x00
	.type		__unnamed_2,@object
	.size		__unnamed_2,(.L_1 - __unnamed_2)
__unnamed_2:
        /* <DEDUP_REMOVED lines=30> */
.L_1:


//--------------------- .nv.shared._ZN7cutlass13device_kernelINS_4gemm6kernel13GemmUniversalIN4cute5tupleIJiiiiEEENS1_10collective13CollectiveMmaINS1_39MainloopSm90TmaGmmaRmemAWarpSpecializedILi7ENS5_IJNS4_1CILi1EEESB_SB_EEENS1_35KernelTmaWarpSpecializedCooperativeEEENS5_IJNSA_ILi128EEESF_SF_EEENS_12float_e4m3_tENS5_IJSB_llEEESH_NS5_IJlSB_lEEENS4_8TiledMMAINS4_8MMA_AtomIJNS4_4SM904GMMA31MMA_64x128x32_F32E4M3E4M3_RS_TNILNSN_7ScaleInE1ELSP_1EEEEEENS4_6LayoutINS5_IJNSA_ILi2EEESB_SB_EEENS5_IJSB_NSA_ILi0EEESV_EEEEENS5_IJNS4_10UnderscoreESY_SY_EEEEENS4_13SM90_TMA_LOADENS4_14ComposedLayoutINS4_7SwizzleILi3ELi4ELi3EEENS4_18smem_ptr_flag_bitsILi8EEENSS_INS5_IJSF_NSA_ILi8EEEEEENS5_IJSB_SF_EEEEEEENS4_9Copy_AtomIJNS4_39AutoVectorizingCopyWithAssumedAlignmentILi128EEESH_EEENS4_8identityES11_NS12_IS14_S16_NSS_INS5_IJS17_SF_EEENS5_IJSF_SB_EEEEEEEvS1G_EENS_8epilogue10collective6detail29Sm90TmaWarpSpecializedAdapterINS1N_15DefaultEpilogueISH_SJ_SJ_NS1M_6thread17LinearCombinationISH_Li1EffLNS1R_9ScaleType4KindE0ELNS_15FloatRoundStyleE2ESH_EENS1_15EpilogueDefaultEEEEEvvEEEEvNT_6ParamsE --------------------------
	.section	.nv.shared._ZN7cutlass13device_kernelINS_4gemm6kernel13GemmUniversalIN4cute5tupleIJiiiiEEENS1_10collective13CollectiveMmaINS1_39MainloopSm90TmaGmmaRmemAWarpSpecializedILi7ENS5_IJNS4_1CILi1EEESB_SB_EEENS1_35KernelTmaWarpSpecializedCooperativeEEENS5_IJNSA_ILi128EEESF_SF_EEENS_12float_e4m3_tENS5_IJSB_llEEESH_NS5_IJlSB_lEEENS4_8TiledMMAINS4_8MMA_AtomIJNS4_4SM904GMMA31MMA_64x128x32_F32E4M3E4M3_RS_TNILNSN_7ScaleInE1ELSP_1EEEEEENS4_6LayoutINS5_IJNSA_ILi2EEESB_SB_EEENS5_IJSB_NSA_ILi0EEESV_EEEEENS5_IJNS4_10UnderscoreESY_SY_EEEEENS4_13SM90_TMA_LOADENS4_14ComposedLayoutINS4_7SwizzleILi3ELi4ELi3EEENS4_18smem_ptr_flag_bitsILi8EEENSS_INS5_IJSF_NSA_ILi8EEEEEENS5_IJSB_SF_EEEEEEENS4_9Copy_AtomIJNS4_39AutoVectorizingCopyWithAssumedAlignmentILi128EEESH_EEENS4_8identityES11_NS12_IS14_S16_NSS_INS5_IJS17_SF_EEENS5_IJSF_SB_EEEEEEEvS1G_EENS_8epilogue10collective6detail29Sm90TmaWarpSpecializedAdapterINS1N_15DefaultEpilogueISH_SJ_SJ_NS1M_6thread17LinearCombinationISH_Li1EffLNS1R_9ScaleType4KindE0ELNS_15FloatRoundStyleE2ESH_EENS1_15EpilogueDefaultEEEEEvvEEEEvNT_6ParamsE,"aw",@nobits
	.sectionflags	@""
	.align	16
	.zero		1024


//--------------------- .nv.shared.reserved.0     --------------------------
	.section	.nv.shared.reserved.0,"aw",@nobits
	.weak		__nv_reservedSMEM_offset_0_alias
	.size		__nv_reservedSMEM_offset_0_alias, 0, 0
	.other		__nv_reservedSMEM_offset_0_alias,@"STO_CUDA_RESERVED_SHARED STV_DEFAULT"
__nv_reservedSMEM_offset_0_alias:
	.zero		0


//--------------------- .nv.global                --------------------------
	.section	.nv.global,"aw",@nobits
.nv.global:
	.type		_ZN40_INTERNAL_dc18f83b_4_k_cu_f588bdcd_254544cute1_E,@object
	.size		_ZN40_INTERNAL_dc18f83b_4_k_cu_f588bdcd_254544cute1_E,(_ZN40_INTERNAL_dc18f83b_4_k_cu_f588bdcd_254544cuda3std3__45__cpo6cbeginE - _ZN40_INTERNAL_dc18f83b_4_k_cu_f588bdcd_254544cute1_E)
_ZN40_INTERNAL_dc18f83b_4_k_cu_f588bdcd_254544cute1_E:
	.zero		1
	.type		_ZN40_INTERNAL_dc18f83b_4_k_cu_f588bdcd_254544cuda3std3__45__cpo6cbeginE,@object
	.size		_ZN40_INTERNAL_dc18f83b_4_k_cu_f588bdcd_254544cuda3std3__45__cpo6cbeginE,(_ZN40_INTERNAL_dc18f83b_4_k_cu_f588bdcd_254544cuda3std3__48in_placeE - _ZN40_INTERNAL_dc18f83b_4_k_cu_f588bdcd_254544cuda3std3__45__cpo6cbeginE)
_ZN40_INTERNAL_dc18f83b_4_k_cu_f588bdcd_254544cuda3std3__45__cpo6cbeginE:
	.zero		1
	.type		_ZN40_INTERNAL_dc18f83b_4_k_cu_f588bdcd_254544cuda3std3__48in_placeE,@object
	.size		_ZN40_INTERNAL_dc18f83b_4_k_cu_f588bdcd_254544cuda3std3__48in_placeE,(_ZN40_INTERNAL_dc18f83b_4_k_cu_f588bdcd_254544cuda3std6ranges3__45__cpo9iter_moveE - _ZN40_INTERNAL_dc18f83b_4_k_cu_f588bdcd_254544cuda3std3__48in_placeE)
_ZN40_INTERNAL_dc18f83b_4_k_cu_f588bdcd_254544cuda3std3__48in_placeE:
	.zero		1
	.type		_ZN40_INTERNAL_dc18f83b_4_k_cu_f588bdcd_254544cuda3std6ranges3__45__cpo9iter_moveE,@object
	.size		_ZN40_INTERNAL_dc18f83b_4_k_cu_f588bdcd_254544cuda3std6ranges3__45__cpo9iter_moveE,(_ZN40_INTERNAL_dc18f83b_4_k_cu_f588bdcd_254544cuda3std3__45__cpo5beginE - _ZN40_INTERNAL_dc18f83b_4_k_cu_f588bdcd_254544cuda3std6ranges3__45__cpo9iter_moveE)
_ZN40_INTERNAL_dc18f83b_4_k_cu_f588bdcd_254544cuda3std6ranges3__45__cpo9iter_moveE:
	.zero		1
	.type		_ZN40_INTERNAL_dc18f83b_4_k_cu_f588bdcd_254544cuda3std3__45__cpo5beginE,@object
	.size		_ZN40_INTERNAL_dc18f83b_4_k_cu_f588bdcd_254544cuda3std3__45__cpo5beginE,(_ZN40_INTERNAL_dc18f83b_4_k_cu_f588bdcd_254544cuda3std3__442_GLOBAL__N__dc18f83b_4_k_cu_f588bdcd_254546ignoreE - _ZN40_INTERNAL_dc18f83b_4_k_cu_f588bdcd_254544cuda3std3__45__cpo5beginE)
_ZN40_INTERNAL_dc18f83b_4_k_cu_f588bdcd_254544cuda3std3__45__cpo5beginE:
	.zero		1
	.type		_ZN40_INTERNAL_dc18f83b_4_k_cu_f588bdcd_254544cuda3std3__442_GLOBAL__N__dc18f83b_4_k_cu_f588bdcd_254546ignoreE,@object
	.size		_ZN40_INTERNAL_dc18f83b_4_k_cu_f588bdcd_254544cuda3std3__442_GLOBAL__N__dc18f83b_4_k_cu_f588bdcd_254546ignoreE,(_ZN40_INTERNAL_dc18f83b_4_k_cu_f588bdcd_254544cute7productE - _ZN40_INTERNAL_dc18f83b_4_k_cu_f588bdcd_254544cuda3std3__442_GLOBAL__N__dc18f83b_4_k_cu_f588bdcd_254546ignoreE)
_ZN40_INTERNAL_dc18f83b_4_k_cu_f588bdcd_254544cuda3std3__442_GLOBAL__N__dc18f83b_4_k_cu_f588bdcd_254546ignoreE:
	.zero		1
	.type		_ZN40_INTERNAL_dc18f83b_4_k_cu_f588bdcd_254544cute7productE,@object
	.size		_ZN40_INTERNAL_dc18f83b_4_k_cu_f588bdcd_254544cute7productE,(_ZN40_INTERNAL_dc18f83b_4_k_cu_f588bdcd_254544cuda3std3__45__cpo3endE - _ZN40_INTERNAL_dc18f83b_4_k_cu_f588bdcd_254544cute7productE)
_ZN40_INTERNAL_dc18f83b_4_k_cu_f588bdcd_254544cute7productE:
	.zero		1
	.type		_ZN40_INTERNAL_dc18f83b_4_k_cu_f588bdcd_254544cuda3std3__45__cpo3endE,@object
	.size		_ZN40_INTERNAL_dc18f83b_4_k_cu_f588bdcd_254544cuda3std3__45__cpo3endE,(_ZN40_INTERNAL_dc18f83b_4_k_cu_f588bdcd_254544cuda3std3__419piecewise_constructE - _ZN40_INTERNAL_dc18f83b_4_k_cu_f588bdcd_254544cuda3std3__45__cpo3endE)
_ZN40_INTERNAL_dc18f83b_4_k_cu_f588bdcd_254544cuda3std3__45__cpo3endE:
	.zero		1
	.type		_ZN40_INTERNAL_dc18f83b_4_k_cu_f588bdcd_254544cuda3std3__419piecewise_constructE,@object
	.size		_ZN40_INTERNAL_dc18f83b_4_k_cu_f588bdcd_254544cuda3std3__419piecewise_constructE,(_ZN40_INTERNAL_dc18f83b_4_k_cu_f588bdcd_254544cuda3std3__45__cpo4cendE - _ZN40_INTERNAL_dc18f83b_4_k_cu_f588bdcd_254544cuda3std3__419piecewise_constructE)
_ZN40_INTERNAL_dc18f83b_4_k_cu_f588bdcd_254544cuda3std3__419piecewise_constructE:
	.zero		1
	.type		_ZN40_INTERNAL_dc18f83b_4_k_cu_f588bdcd_254544cuda3std3__45__cpo4cendE,@object
	.size		_ZN40_INTERNAL_dc18f83b_4_k_cu_f588bdcd_254544cuda3std3__45__cpo4cendE,(_ZN40_INTERNAL_dc18f83b_4_k_cu_f588bdcd_254544cuda3std6ranges3__45__cpo4swapE - _ZN40_INTERNAL_dc18f83b_4_k_cu_f588bdcd_254544cuda3std3__45__cpo4cendE)
_ZN40_INTERNAL_dc18f83b_4_k_cu_f588bdcd_254544cuda3std3__45__cpo4cendE:
	.zero		1
	.type		_ZN40_INTERNAL_dc18f83b_4_k_cu_f588bdcd_254544cuda3std6ranges3__45__cpo4swapE,@object
	.size		_ZN40_INTERNAL_dc18f83b_4_k_cu_f588bdcd_254544cuda3std6ranges3__45__cpo4swapE,(.L_9 - _ZN40_INTERNAL_dc18f83b_4_k_cu_f588bdcd_254544cuda3std6ranges3__45__cpo4swapE)
_ZN40_INTERNAL_dc18f83b_4_k_cu_f588bdcd_254544cuda3std6ranges3__45__cpo4swapE:
	.zero		1
.L_9:


//--------------------- .nv.constant0._ZN7cutlass13device_kernelINS_4gemm6kernel13GemmUniversalIN4cute5tupleIJiiiiEEENS1_10collective13CollectiveMmaINS1_39MainloopSm90TmaGmmaRmemAWarpSpecializedILi7ENS5_IJNS4_1CILi1EEESB_SB_EEENS1_35KernelTmaWarpSpecializedCooperativeEEENS5_IJNSA_ILi128EEESF_SF_EEENS_12float_e4m3_tENS5_IJSB_llEEESH_NS5_IJlSB_lEEENS4_8TiledMMAINS4_8MMA_AtomIJNS4_4SM904GMMA31MMA_64x128x32_F32E4M3E4M3_RS_TNILNSN_7ScaleInE1ELSP_1EEEEEENS4_6LayoutINS5_IJNSA_ILi2EEESB_SB_EEENS5_IJSB_NSA_ILi0EEESV_EEEEENS5_IJNS4_10UnderscoreESY_SY_EEEEENS4_13SM90_TMA_LOADENS4_14ComposedLayoutINS4_7SwizzleILi3ELi4ELi3EEENS4_18smem_ptr_flag_bitsILi8EEENSS_INS5_IJSF_NSA_ILi8EEEEEENS5_IJSB_SF_EEEEEEENS4_9Copy_AtomIJNS4_39AutoVectorizingCopyWithAssumedAlignmentILi128EEESH_EEENS4_8identityES11_NS12_IS14_S16_NSS_INS5_IJS17_SF_EEENS5_IJSF_SB_EEEEEEEvS1G_EENS_8epilogue10collective6detail29Sm90TmaWarpSpecializedAdapterINS1N_15DefaultEpilogueISH_SJ_SJ_NS1M_6thread17LinearCombinationISH_Li1EffLNS1R_9ScaleType4KindE0ELNS_15FloatRoundStyleE2ESH_EENS1_15EpilogueDefaultEEEEEvvEEEEvNT_6ParamsE --------------------------
	.section	.nv.constant0._ZN7cutlass13device_kernelINS_4gemm6kernel13GemmUniversalIN4cute5tupleIJiiiiEEENS1_10collective13CollectiveMmaINS1_39MainloopSm90TmaGmmaRmemAWarpSpecializedILi7ENS5_IJNS4_1CILi1EEESB_SB_EEENS1_35KernelTmaWarpSpecializedCooperativeEEENS5_IJNSA_ILi128EEESF_SF_EEENS_12float_e4m3_tENS5_IJSB_llEEESH_NS5_IJlSB_lEEENS4_8TiledMMAINS4_8MMA_AtomIJNS4_4SM904GMMA31MMA_64x128x32_F32E4M3E4M3_RS_TNILNSN_7ScaleInE1ELSP_1EEEEEENS4_6LayoutINS5_IJNSA_ILi2EEESB_SB_EEENS5_IJSB_NSA_ILi0EEESV_EEEEENS5_IJNS4_10UnderscoreESY_SY_EEEEENS4_13SM90_TMA_LOADENS4_14ComposedLayoutINS4_7SwizzleILi3ELi4ELi3EEENS4_18smem_ptr_flag_bitsILi8EEENSS_INS5_IJSF_NSA_ILi8EEEEEENS5_IJSB_SF_EEEEEEENS4_9Copy_AtomIJNS4_39AutoVectorizingCopyWithAssumedAlignmentILi128EEESH_EEENS4_8identityES11_NS12_IS14_S16_NSS_INS5_IJS17_SF_EEENS5_IJSF_SB_EEEEEEEvS1G_EENS_8epilogue10collective6detail29Sm90TmaWarpSpecializedAdapterINS1N_15DefaultEpilogueISH_SJ_SJ_NS1M_6thread17LinearCombinationISH_Li1EffLNS1R_9ScaleType4KindE0ELNS_15FloatRoundStyleE2ESH_EENS1_15EpilogueDefaultEEEEEvvEEEEvNT_6ParamsE,"a",@progbits
	.sectionflags	@""
	.align	4
.nv.constant0._ZN7cutlass13device_kernelINS_4gemm6kernel13GemmUniversalIN4cute5tupleIJiiiiEEENS1_10collective13CollectiveMmaINS1_39MainloopSm90TmaGmmaRmemAWarpSpecializedILi7ENS5_IJNS4_1CILi1EEESB_SB_EEENS1_35KernelTmaWarpSpecializedCooperativeEEENS5_IJNSA_ILi128EEESF_SF_EEENS_12float_e4m3_tENS5_IJSB_llEEESH_NS5_IJlSB_lEEENS4_8TiledMMAINS4_8MMA_AtomIJNS4_4SM904GMMA31MMA_64x128x32_F32E4M3E4M3_RS_TNILNSN_7ScaleInE1ELSP_1EEEEEENS4_6LayoutINS5_IJNSA_ILi2EEESB_SB_EEENS5_IJSB_NSA_ILi0EEESV_EEEEENS5_IJNS4_10UnderscoreESY_SY_EEEEENS4_13SM90_TMA_LOADENS4_14ComposedLayoutINS4_7SwizzleILi3ELi4ELi3EEENS4_18smem_ptr_flag_bitsILi8EEENSS_INS5_IJSF_NSA_ILi8EEEEEENS5_IJSB_SF_EEEEEEENS4_9Copy_AtomIJNS4_39AutoVectorizingCopyWithAssumedAlignmentILi128EEESH_EEENS4_8identityES11_NS12_IS14_S16_NSS_INS5_IJS17_SF_EEENS5_IJSF_SB_EEEEEEEvS1G_EENS_8epilogue10collective6detail29Sm90TmaWarpSpecializedAdapterINS1N_15DefaultEpilogueISH_SJ_SJ_NS1M_6thread17LinearCombinationISH_Li1EffLNS1R_9ScaleType4KindE0ELNS_15FloatRoundStyleE2ESH_EENS1_15EpilogueDefaultEEEEEvvEEEEvNT_6ParamsE:
	.zero		1664


//--------------------- SYMBOLS --------------------------

	.type		.nv.reservedSmem.offset0,@object
	.size		.nv.reservedSmem.offset0,0x4
	.type		__assertfail,@function
